	.headerflags	@"EF_CUDA_TEXMODE_UNIFIED EF_CUDA_64BIT_ADDRESS EF_CUDA_SM86 EF_CUDA_VIRTUAL_SM(EF_CUDA_SM86)"
	.elftype	@"ET_EXEC"


//--------------------- .nv.info                  --------------------------
	.section	.nv.info,"",@"SHT_CUDA_INFO"
	.align	4


	//----- nvinfo : EIATTR_REGCOUNT
	.align		4
        /*0000*/ 	.byte	0x04, 0x2f
        /*0002*/ 	.short	(.L_2 - .L_1)
	.align		4
.L_1:
        /*0004*/ 	.word	index@(triton_red_fused__to_copy_add_amax_amin_clamp_mul_native_layer_norm_reciprocal_10)
        /*0008*/ 	.word	0x000000f7


	//----- nvinfo : EIATTR_MIN_STACK_SIZE
	.align		4
.L_2:
        /*000c*/ 	.byte	0x04, 0x12
        /*000e*/ 	.short	(.L_4 - .L_3)
	.align		4
.L_3:
        /*0010*/ 	.word	index@(triton_red_fused__to_copy_add_amax_amin_clamp_mul_native_layer_norm_reciprocal_10)
        /*0014*/ 	.word	0x00000000


	//----- nvinfo : EIATTR_FRAME_SIZE
	.align		4
.L_4:
        /*0018*/ 	.byte	0x04, 0x11
        /*001a*/ 	.short	(.L_6 - .L_5)
	.align		4
.L_5:
        /*001c*/ 	.word	index@(triton_red_fused__to_copy_add_amax_amin_clamp_mul_native_layer_norm_reciprocal_10)
        /*0020*/ 	.word	0x00000000


	//----- nvinfo : EIATTR_MIN_STACK_SIZE
	.align		4
.L_6:
        /*0024*/ 	.byte	0x04, 0x12
        /*0026*/ 	.short	(.L_8 - .L_7)
	.align		4
.L_7:
        /*0028*/ 	.word	index@(triton_red_fused__to_copy_add_amax_amin_clamp_mul_native_layer_norm_reciprocal_10)
        /*002c*/ 	.word	0x00000000
.L_8:


//--------------------- .nv.info.triton_red_fused__to_copy_add_amax_amin_clamp_mul_native_layer_norm_reciprocal_10 --------------------------
	.section	.nv.info.triton_red_fused__to_copy_add_amax_amin_clamp_mul_native_layer_norm_reciprocal_10,"",@"SHT_CUDA_INFO"
	.sectionflags	@""
	.align	4


	//----- nvinfo : EIATTR_CUDA_API_VERSION
	.align		4
        /*0000*/ 	.byte	0x04, 0x37
        /*0002*/ 	.short	(.L_10 - .L_9)
.L_9:
        /*0004*/ 	.word	0x0000007c


	//----- nvinfo : EIATTR_SW2861232_WAR
	.align		4
.L_10:
        /*0008*/ 	.byte	0x01, 0x35
	.zero		2


	//----- nvinfo : EIATTR_PARAM_CBANK
	.align		4
        /*000c*/ 	.byte	0x04, 0x0a
        /*000e*/ 	.short	(.L_12 - .L_11)
	.align		4
.L_11:
        /*0010*/ 	.word	index@(.nv.constant0.triton_red_fused__to_copy_add_amax_amin_clamp_mul_native_layer_norm_reciprocal_10)
        /*0014*/ 	.short	0x0160
        /*0016*/ 	.short	0x0078


	//----- nvinfo : EIATTR_CBANK_PARAM_SIZE
	.align		4
.L_12:
        /*0018*/ 	.byte	0x03, 0x19
        /*001a*/ 	.short	0x0078


	//----- nvinfo : EIATTR_KPARAM_INFO
	.align		4
        /*001c*/ 	.byte	0x04, 0x17
        /*001e*/ 	.short	(.L_14 - .L_13)
.L_13:
        /*0020*/ 	.word	0x00000000
        /*0024*/ 	.short	0x000f
        /*0026*/ 	.short	0x0070
        /*0028*/ 	.byte	0x00, 0xf4, 0x21, 0x00


	//----- nvinfo : EIATTR_KPARAM_INFO
	.align		4
.L_14:
        /*002c*/ 	.byte	0x04, 0x17
        /*002e*/ 	.short	(.L_16 - .L_15)
.L_15:
        /*0030*/ 	.word	0x00000000
        /*0034*/ 	.short	0x000e
        /*0036*/ 	.short	0x006c
        /*0038*/ 	.byte	0x00, 0xf0, 0x11, 0x00


	//----- nvinfo : EIATTR_KPARAM_INFO
	.align		4
.L_16:
        /*003c*/ 	.byte	0x04, 0x17
        /*003e*/ 	.short	(.L_18 - .L_17)
.L_17:
        /*0040*/ 	.word	0x00000000
        /*0044*/ 	.short	0x000d
        /*0046*/ 	.short	0x0068
        /*0048*/ 	.byte	0x00, 0xf0, 0x11, 0x00


	//----- nvinfo : EIATTR_KPARAM_INFO
	.align		4
.L_18:
        /*004c*/ 	.byte	0x04, 0x17
        /*004e*/ 	.short	(.L_20 - .L_19)
.L_19:
        /*0050*/ 	.word	0x00000000
        /*0054*/ 	.short	0x000c
        /*0056*/ 	.short	0x0060
        /*0058*/ 	.byte	0x00, 0xf4, 0x21, 0x00


	//----- nvinfo : EIATTR_KPARAM_INFO
	.align		4
.L_20:
        /*005c*/ 	.byte	0x04, 0x17
        /*005e*/ 	.short	(.L_22 - .L_21)
.L_21:
        /*0060*/ 	.word	0x00000000
        /*0064*/ 	.short	0x000b
        /*0066*/ 	.short	0x0058
        /*0068*/ 	.byte	0x00, 0xf4, 0x21, 0x00


	//----- nvinfo : EIATTR_KPARAM_INFO
	.align		4
.L_22:
        /*006c*/ 	.byte	0x04, 0x17
        /*006e*/ 	.short	(.L_24 - .L_23)
.L_23:
        /*0070*/ 	.word	0x00000000
        /*0074*/ 	.short	0x000a
        /*0076*/ 	.short	0x0050
        /*0078*/ 	.byte	0x00, 0xf4, 0x21, 0x00


	//----- nvinfo : EIATTR_KPARAM_INFO
	.align		4
.L_24:
        /*007c*/ 	.byte	0x04, 0x17
        /*007e*/ 	.short	(.L_26 - .L_25)
.L_25:
        /*0080*/ 	.word	0x00000000
        /*0084*/ 	.short	0x0009
        /*0086*/ 	.short	0x0048
        /*0088*/ 	.byte	0x00, 0xf4, 0x21, 0x00


	//----- nvinfo : EIATTR_KPARAM_INFO
	.align		4
.L_26:
        /*008c*/ 	.byte	0x04, 0x17
        /*008e*/ 	.short	(.L_28 - .L_27)
.L_27:
        /*0090*/ 	.word	0x00000000
        /*0094*/ 	.short	0x0008
        /*0096*/ 	.short	0x0040
        /*0098*/ 	.byte	0x00, 0xf4, 0x21, 0x00


	//----- nvinfo : EIATTR_KPARAM_INFO
	.align		4
.L_28:
        /*009c*/ 	.byte	0x04, 0x17
        /*009e*/ 	.short	(.L_30 - .L_29)
.L_29:
        /*00a0*/ 	.word	0x00000000
        /*00a4*/ 	.short	0x0007
        /*00a6*/ 	.short	0x0038
        /*00a8*/ 	.byte	0x00, 0xf4, 0x21, 0x00


	//----- nvinfo : EIATTR_KPARAM_INFO
	.align		4
.L_30:
        /*00ac*/ 	.byte	0x04, 0x17
        /*00ae*/ 	.short	(.L_32 - .L_31)
.L_31:
        /*00b0*/ 	.word	0x00000000
        /*00b4*/ 	.short	0x0006
        /*00b6*/ 	.short	0x0030
        /*00b8*/ 	.byte	0x00, 0xf4, 0x21, 0x00


	//----- nvinfo : EIATTR_KPARAM_INFO
	.align		4
.L_32:
        /*00bc*/ 	.byte	0x04, 0x17
        /*00be*/ 	.short	(.L_34 - .L_33)
.L_33:
        /*00c0*/ 	.word	0x00000000
        /*00c4*/ 	.short	0x0005
        /*00c6*/ 	.short	0x0028
        /*00c8*/ 	.byte	0x00, 0xf4, 0x21, 0x00


	//----- nvinfo : EIATTR_KPARAM_INFO
	.align		4
.L_34:
        /*00cc*/ 	.byte	0x04, 0x17
        /*00ce*/ 	.short	(.L_36 - .L_35)
.L_35:
        /*00d0*/ 	.word	0x00000000
        /*00d4*/ 	.short	0x0004
        /*00d6*/ 	.short	0x0020
        /*00d8*/ 	.byte	0x00, 0xf4, 0x21, 0x00


	//----- nvinfo : EIATTR_KPARAM_INFO
	.align		4
.L_36:
        /*00dc*/ 	.byte	0x04, 0x17
        /*00de*/ 	.short	(.L_38 - .L_37)
.L_37:
        /*00e0*/ 	.word	0x00000000
        /*00e4*/ 	.short	0x0003
        /*00e6*/ 	.short	0x0018
        /*00e8*/ 	.byte	0x00, 0xf4, 0x21, 0x00


	//----- nvinfo : EIATTR_KPARAM_INFO
	.align		4
.L_38:
        /*00ec*/ 	.byte	0x04, 0x17
        /*00ee*/ 	.short	(.L_40 - .L_39)
.L_39:
        /*00f0*/ 	.word	0x00000000
        /*00f4*/ 	.short	0x0002
        /*00f6*/ 	.short	0x0010
        /*00f8*/ 	.byte	0x00, 0xf4, 0x21, 0x00


	//----- nvinfo : EIATTR_KPARAM_INFO
	.align		4
.L_40:
        /*00fc*/ 	.byte	0x04, 0x17
        /*00fe*/ 	.short	(.L_42 - .L_41)
.L_41:
        /*0100*/ 	.word	0x00000000
        /*0104*/ 	.short	0x0001
        /*0106*/ 	.short	0x0008
        /*0108*/ 	.byte	0x00, 0xf4, 0x21, 0x00


	//----- nvinfo : EIATTR_KPARAM_INFO
	.align		4
.L_42:
        /*010c*/ 	.byte	0x04, 0x17
        /*010e*/ 	.short	(.L_44 - .L_43)
.L_43:
        /*0110*/ 	.word	0x00000000
        /*0114*/ 	.short	0x0000
        /*0116*/ 	.short	0x0000
        /*0118*/ 	.byte	0x00, 0xf4, 0x21, 0x00


	//----- nvinfo : EIATTR_MAXREG_COUNT
	.align		4
.L_44:
        /*011c*/ 	.byte	0x03, 0x1b
        /*011e*/ 	.short	0x00ff


	//----- nvinfo : EIATTR_COOP_GROUP_MASK_REGIDS
	.align		4
        /*0120*/ 	.byte	0x04, 0x29
        /*0122*/ 	.short	(.L_46 - .L_45)


	//   ....[0]....
.L_45:
        /*0124*/ 	.word	0xffffffff


	//   ....[1]....
        /*0128*/ 	.word	0xffffffff


	//   ....[2]....
        /*012c*/ 	.word	0xffffffff


	//   ....[3]....
        /*0130*/ 	.word	0xffffffff


	//   ....[4]....
        /*0134*/ 	.word	0xffffffff


	//   ....[5]....
        /*0138*/ 	.word	0xffffffff


	//   ....[6]....
        /*013c*/ 	.word	0xffffffff


	//   ....[7]....
        /*0140*/ 	.word	0xffffffff


	//   ....[8]....
        /*0144*/ 	.word	0xffffffff


	//   ....[9]....
        /*0148*/ 	.word	0xffffffff


	//   ....[10]....
        /*014c*/ 	.word	0xffffffff


	//   ....[11]....
        /*0150*/ 	.word	0xffffffff


	//   ....[12]....
        /*0154*/ 	.word	0xffffffff


	//   ....[13]....
        /*0158*/ 	.word	0xffffffff


	//   ....[14]....
        /*015c*/ 	.word	0xffffffff


	//   ....[15]....
        /*0160*/ 	.word	0xffffffff


	//   ....[16]....
        /*0164*/ 	.word	0xffffffff


	//   ....[17]....
        /*0168*/ 	.word	0xffffffff


	//   ....[18]....
        /*016c*/ 	.word	0xffffffff


	//   ....[19]....
        /*0170*/ 	.word	0xffffffff


	//   ....[20]....
        /*0174*/ 	.word	0xffffffff


	//   ....[21]....
        /*0178*/ 	.word	0xffffffff


	//   ....[22]....
        /*017c*/ 	.word	0xffffffff


	//   ....[23]....
        /*0180*/ 	.word	0xffffffff


	//   ....[24]....
        /*0184*/ 	.word	0xffffffff


	//   ....[25]....
        /*0188*/ 	.word	0xffffffff


	//   ....[26]....
        /*018c*/ 	.word	0xffffffff


	//   ....[27]....
        /*0190*/ 	.word	0xffffffff


	//   ....[28]....
        /*0194*/ 	.word	0xffffffff


	//   ....[29]....
        /*0198*/ 	.word	0xffffffff


	//   ....[30]....
        /*019c*/ 	.word	0xffffffff


	//   ....[31]....
        /*01a0*/ 	.word	0xffffffff


	//   ....[32]....
        /*01a4*/ 	.word	0xffffffff


	//   ....[33]....
        /*01a8*/ 	.word	0xffffffff


	//   ....[34]....
        /*01ac*/ 	.word	0xffffffff


	//   ....[35]....
        /*01b0*/ 	.word	0xffffffff


	//   ....[36]....
        /*01b4*/ 	.word	0xffffffff


	//   ....[37]....
        /*01b8*/ 	.word	0xffffffff


	//   ....[38]....
        /*01bc*/ 	.word	0xffffffff


	//   ....[39]....
        /*01c0*/ 	.word	0xffffffff


	//   ....[40]....
        /*01c4*/ 	.word	0xffffffff


	//   ....[41]....
        /*01c8*/ 	.word	0xffffffff


	//   ....[42]....
        /*01cc*/ 	.word	0xffffffff


	//   ....[43]....
        /*01d0*/ 	.word	0xffffffff


	//   ....[44]....
        /*01d4*/ 	.word	0xffffffff


	//   ....[45]....
        /*01d8*/ 	.word	0xffffffff


	//   ....[46]....
        /*01dc*/ 	.word	0xffffffff


	//   ....[47]....
        /*01e0*/ 	.word	0xffffffff


	//   ....[48]....
        /*01e4*/ 	.word	0xffffffff


	//   ....[49]....
        /*01e8*/ 	.word	0xffffffff


	//   ....[50]....
        /*01ec*/ 	.word	0xffffffff


	//   ....[51]....
        /*01f0*/ 	.word	0xffffffff


	//   ....[52]....
        /*01f4*/ 	.word	0xffffffff


	//   ....[53]....
        /*01f8*/ 	.word	0xffffffff


	//   ....[54]....
        /*01fc*/ 	.word	0xffffffff


	//   ....[55]....
        /*0200*/ 	.word	0xffffffff


	//   ....[56]....
        /*0204*/ 	.word	0xffffffff


	//   ....[57]....
        /*0208*/ 	.word	0xffffffff


	//   ....[58]....
        /*020c*/ 	.word	0xffffffff


	//   ....[59]....
        /*0210*/ 	.word	0xffffffff


	//----- nvinfo : EIATTR_COOP_GROUP_INSTR_OFFSETS
	.align		4
.L_46:
        /*0214*/ 	.byte	0x04, 0x28
        /*0216*/ 	.short	(.L_48 - .L_47)


	//   ....[0]....
.L_47:
        /*0218*/ 	.word	0x00006460


	//   ....[1]....
        /*021c*/ 	.word	0x00006bc0


	//   ....[2]....
        /*0220*/ 	.word	0x00006ca0


	//   ....[3]....
        /*0224*/ 	.word	0x00006f30


	//   ....[4]....
        /*0228*/ 	.word	0x00007100


	//   ....[5]....
        /*022c*/ 	.word	0x00007200


	//   ....[6]....
        /*0230*/ 	.word	0x00007280


	//   ....[7]....
        /*0234*/ 	.word	0x000072c0


	//   ....[8]....
        /*0238*/ 	.word	0x00007300


	//   ....[9]....
        /*023c*/ 	.word	0x00007410


	//   ....[10]....
        /*0240*/ 	.word	0x00007470


	//   ....[11]....
        /*0244*/ 	.word	0x00007560


	//   ....[12]....
        /*0248*/ 	.word	0x000075a0


	//   ....[13]....
        /*024c*/ 	.word	0x00007610


	//   ....[14]....
        /*0250*/ 	.word	0x00007650


	//   ....[15]....
        /*0254*/ 	.word	0x000076a0


	//   ....[16]....
        /*0258*/ 	.word	0x000076f0


	//   ....[17]....
        /*025c*/ 	.word	0x00007780


	//   ....[18]....
        /*0260*/ 	.word	0x000077c0


	//   ....[19]....
        /*0264*/ 	.word	0x00007850


	//   ....[20]....
        /*0268*/ 	.word	0x00007890


	//   ....[21]....
        /*026c*/ 	.word	0x000078e0


	//   ....[22]....
        /*0270*/ 	.word	0x00007960


	//   ....[23]....
        /*0274*/ 	.word	0x000079c0


	//   ....[24]....
        /*0278*/ 	.word	0x00007a00


	//   ....[25]....
        /*027c*/ 	.word	0x00007aa0


	//   ....[26]....
        /*0280*/ 	.word	0x00007c10


	//   ....[27]....
        /*0284*/ 	.word	0x00007c50


	//   ....[28]....
        /*0288*/ 	.word	0x00007cd0


	//   ....[29]....
        /*028c*/ 	.word	0x00007d10


	//   ....[30]....
        /*0290*/ 	.word	0x00008280


	//   ....[31]....
        /*0294*/ 	.word	0x000082b0


	//   ....[32]....
        /*0298*/ 	.word	0x000083b0


	//   ....[33]....
        /*029c*/ 	.word	0x000083f0


	//   ....[34]....
        /*02a0*/ 	.word	0x00008510


	//   ....[35]....
        /*02a4*/ 	.word	0x00008530


	//   ....[36]....
        /*02a8*/ 	.word	0x0000b370


	//   ....[37]....
        /*02ac*/ 	.word	0x0000b410


	//   ....[38]....
        /*02b0*/ 	.word	0x0000b480


	//   ....[39]....
        /*02b4*/ 	.word	0x0000b4b0


	//   ....[40]....
        /*02b8*/ 	.word	0x0000b4f0


	//   ....[41]....
        /*02bc*/ 	.word	0x0000b540


	//   ....[42]....
        /*02c0*/ 	.word	0x0000b580


	//   ....[43]....
        /*02c4*/ 	.word	0x0000b5d0


	//   ....[44]....
        /*02c8*/ 	.word	0x0000b690


	//   ....[45]....
        /*02cc*/ 	.word	0x0000bbb0


	//   ....[46]....
        /*02d0*/ 	.word	0x0000bc00


	//   ....[47]....
        /*02d4*/ 	.word	0x0000bc20


	//   ....[48]....
        /*02d8*/ 	.word	0x0000bc60


	//   ....[49]....
        /*02dc*/ 	.word	0x0000bcb0


	//   ....[50]....
        /*02e0*/ 	.word	0x0000bd80


	//   ....[51]....
        /*02e4*/ 	.word	0x0000bda0


	//   ....[52]....
        /*02e8*/ 	.word	0x0000be00


	//   ....[53]....
        /*02ec*/ 	.word	0x0000be30


	//   ....[54]....
        /*02f0*/ 	.word	0x0000be50


	//   ....[55]....
        /*02f4*/ 	.word	0x0000beb0


	//   ....[56]....
        /*02f8*/ 	.word	0x0000bee0


	//   ....[57]....
        /*02fc*/ 	.word	0x0000bf40


	//   ....[58]....
        /*0300*/ 	.word	0x0000c070


	//   ....[59]....
        /*0304*/ 	.word	0x0000c0d0


	//----- nvinfo : EIATTR_EXIT_INSTR_OFFSETS
	.align		4
.L_48:
        /*0308*/ 	.byte	0x04, 0x1c
        /*030a*/ 	.short	(.L_50 - .L_49)


	//   ....[0]....
.L_49:
        /*030c*/ 	.word	0x0000dfc0


	//----- nvinfo : EIATTR_REQNTID
	.align		4
.L_50:
        /*0310*/ 	.byte	0x04, 0x10
        /*0312*/ 	.short	(.L_52 - .L_51)
.L_51:
        /*0314*/ 	.word	0x00000080
        /*0318*/ 	.word	0x00000001
        /*031c*/ 	.word	0x00000001
.L_52:


//--------------------- .nv.callgraph             --------------------------
	.section	.nv.callgraph,"",@"SHT_CUDA_CALLGRAPH"
	.align	4
	.sectionentsize	8
	.align		4
        /*0000*/ 	.word	0x00000000
	.align		4
        /*0004*/ 	.word	0xffffffff
	.align		4
        /*0008*/ 	.word	0x00000000
	.align		4
        /*000c*/ 	.word	0xfffffffe
	.align		4
        /*0010*/ 	.word	0x00000000
	.align		4
        /*0014*/ 	.word	0xfffffffd
	.align		4
        /*0018*/ 	.word	0x00000000
	.align		4
        /*001c*/ 	.word	0xfffffffc


//--------------------- .nv.rel.action            --------------------------
	.section	.nv.rel.action,"",@"SHT_CUDA_RELOCINFO"
	.align	8
	.sectionentsize	8
        /*0000*/ 	.byte	0x73, 0x00, 0x00, 0x00, 0x00, 0x00, 0x00, 0x00, 0x00, 0x00, 0x00, 0x11, 0x25, 0x00, 0x05, 0x36


//--------------------- .nv.constant4             --------------------------
	.section	.nv.constant4,"a",@progbits
	.align	8
	.align		8
.nv.constant4:
        /*0000*/ 	.dword	_$_str


//--------------------- .nv.constant0.triton_red_fused__to_copy_add_amax_amin_clamp_mul_native_layer_norm_reciprocal_10 --------------------------
	.section	.nv.constant0.triton_red_fused__to_copy_add_amax_amin_clamp_mul_native_layer_norm_reciprocal_10,"a",@progbits
	.sectionflags	@""
	.align	4
.nv.constant0.triton_red_fused__to_copy_add_amax_amin_clamp_mul_native_layer_norm_reciprocal_10:
	.zero		472


//--------------------- .text.triton_red_fused__to_copy_add_amax_amin_clamp_mul_native_layer_norm_reciprocal_10 --------------------------
	.section	.text.triton_red_fused__to_copy_add_amax_amin_clamp_mul_native_layer_norm_reciprocal_10,"ax",@progbits
	.sectionflags	@"SHF_BARRIERS=1"
	.sectioninfo	@"SHI_REGISTERS=247"
	.align	128
        .global         triton_red_fused__to_copy_add_amax_amin_clamp_mul_native_layer_norm_reciprocal_10
        .type           triton_red_fused__to_copy_add_amax_amin_clamp_mul_native_layer_norm_reciprocal_10,@function
        .size           triton_red_fused__to_copy_add_amax_amin_clamp_mul_native_layer_norm_reciprocal_10,(.L_x_8 - triton_red_fused__to_copy_add_amax_amin_clamp_mul_native_layer_norm_reciprocal_10)
        .other          triton_red_fused__to_copy_add_amax_amin_clamp_mul_native_layer_norm_reciprocal_10,@"STO_CUDA_ENTRY STV_DEFAULT"
triton_red_fused__to_copy_add_amax_amin_clamp_mul_native_layer_norm_reciprocal_10:
.text.triton_red_fused__to_copy_add_amax_amin_clamp_mul_native_layer_norm_reciprocal_10:
[----:B------:R-:W-:Y:S02]  /*0000*/  IMAD.MOV.U32 R1, RZ, RZ, c[0x0][0x28] ;  /* 0x00000a00ff017624 */ /* 0x000fe400078e00ff */
[----:B------:R-:W0:Y:S01]  /*0010*/  S2R R0, SR_CTAID.X ;  /* 0x0000000000007919 */ /* 0x000e220000002500 */
[----:B------:R-:W-:Y:S01]  /*0020*/  IMAD.MOV.U32 R4, RZ, RZ, 0x2 ;  /* 0x00000002ff047424 */ /* 0x000fe200078e00ff */
[----:B------:R-:W-:Y:S01]  /*0030*/  PRMT R6, RZ, 0x7610, R6 ;  /* 0x00007610ff067816 */ /* 0x000fe20000000006 */
[----:B------:R-:W-:Y:S01]  /*0040*/  ULDC.64 UR18, c[0x0][0x118] ;  /* 0x0000460000127ab9 */ /* 0x000fe20000000a00 */
[----:B------:R-:W-:Y:S01]  /*0050*/  PRMT R7, RZ, 0x7610, R7 ;  /* 0x00007610ff077816 */ /* 0x000fe20000000007 */
[----:B------:R-:W-:Y:S01]  /*0060*/  ULDC.64 UR16, c[0x0][0x168] ;  /* 0x00005a0000107ab9 */ /* 0x000fe20000000a00 */
[----:B------:R-:W-:Y:S01]  /*0070*/  PRMT R8, RZ, 0x7610, R8 ;  /* 0x00007610ff087816 */ /* 0x000fe20000000008 */
[----:B0-----:R-:W-:-:S04]  /*0080*/  IMAD.SHL.U32 R173, R0, 0x2, RZ ;  /* 0x0000000200ad7824 */ /* 0x001fc800078e00ff */
[CC--:B------:R-:W-:Y:S01]  /*0090*/  IMAD.WIDE R2, R173.reuse, R4.reuse, c[0x0][0x180] ;  /* 0x00006000ad027625 */ /* 0x0c0fe200078e0204 */
[C---:B------:R-:W-:Y:S02]  /*00a0*/  IADD3 R172, R173.reuse, 0x1, RZ ;  /* 0x00000001adac7810 */ /* 0x040fe40007ffe0ff */
[C---:B------:R-:W-:Y:S01]  /*00b0*/  ISETP.GE.AND P0, PT, R173.reuse, 0xe10, PT ;  /* 0x00000e10ad00780c */ /* 0x040fe20003f06270 */
[----:B------:R-:W-:Y:S01]  /*00c0*/  IMAD.WIDE R4, R173, R4, c[0x0][0x188] ;  /* 0x00006200ad047625 */ /* 0x000fe200078e0204 */
[----:B------:R-:W-:Y:S02]  /*00d0*/  ISETP.GE.AND P1, PT, R172, 0xe10, PT ;  /* 0x00000e10ac00780c */ /* 0x000fe40003f26270 */
[----:B------:R-:W-:-:S09]  /*00e0*/  PRMT R9, RZ, 0x7610, R9 ;  /* 0x00007610ff097816 */ /* 0x000fd20000000009 */
[----:B------:R-:W2:Y:S04]  /*00f0*/  @!P0 LDG.E.EL.U16 R6, [R2.64] ;  /* 0x0000001202068981 */ /* 0x000ea8000c2e1500 */
[----:B------:R-:W3:Y:S04]  /*0100*/  @!P1 LDG.E.EL.U16 R7, [R2.64+0x2] ;  /* 0x0000021202079981 */ /* 0x000ee8000c2e1500 */
[----:B------:R0:W4:Y:S04]  /*0110*/  @!P0 LDG.E.EL.U16 R8, [R4.64] ;  /* 0x0000001204088981 */ /* 0x000128000c2e1500 */
[----:B------:R0:W5:Y:S01]  /*0120*/  @!P1 LDG.E.EL.U16 R9, [R4.64+0x2] ;  /* 0x0000021204099981 */ /* 0x000162000c2e1500 */
[----:B------:R-:W-:Y:S01]  /*0130*/  UIADD3 UR16, UP0, UR16, 0x6000, URZ ;  /* 0x0000600010107890 */ /* 0x000fe2000ff1e03f */
[----:B------:R-:W-:Y:S01]  /*0140*/  IMAD.MOV.U32 R89, RZ, RZ, RZ ;  /* 0x000000ffff597224 */ /* 0x000fe200078e00ff */
[----:B------:R-:W-:Y:S01]  /*0150*/  CS2R R164, SRZ ;  /* 0x0000000000a47805 */ /* 0x000fe2000001ff00 */
[----:B------:R-:W1:Y:S01]  /*0160*/  S2R R171, SR_TID.X ;  /* 0x0000000000ab7919 */ /* 0x000e620000002100 */
[----:B------:R-:W-:Y:S01]  /*0170*/  CS2R R162, SRZ ;  /* 0x0000000000a27805 */ /* 0x000fe2000001ff00 */
[----:B------:R-:W-:Y:S01]  /*0180*/  CS2R R160, SRZ ;  /* 0x0000000000a07805 */ /* 0x000fe2000001ff00 */
[----:B------:R-:W-:Y:S01]  /*0190*/  CS2R R158, SRZ ;  /* 0x00000000009e7805 */ /* 0x000fe2000001ff00 */
[----:B------:R-:W-:Y:S01]  /*01a0*/  CS2R R156, SRZ ;  /* 0x00000000009c7805 */ /* 0x000fe2000001ff00 */
[----:B------:R-:W-:Y:S01]  /*01b0*/  CS2R R154, SRZ ;  /* 0x00000000009a7805 */ /* 0x000fe2000001ff00 */
[----:B------:R-:W-:Y:S01]  /*01c0*/  CS2R R152, SRZ ;  /* 0x0000000000987805 */ /* 0x000fe2000001ff00 */
[----:B------:R-:W-:Y:S01]  /*01d0*/  CS2R R150, SRZ ;  /* 0x0000000000967805 */ /* 0x000fe2000001ff00 */
[----:B------:R-:W-:Y:S01]  /*01e0*/  CS2R R148, SRZ ;  /* 0x0000000000947805 */ /* 0x000fe2000001ff00 */
[----:B0-----:R-:W-:Y:S01]  /*01f0*/  CS2R R4, SRZ ;  /* 0x0000000000047805 */ /* 0x001fe2000001ff00 */
        /* <DEDUP_REMOVED lines=14> */
[C---:B-1----:R-:W-:Y:S01]  /*02e0*/  IMAD.SHL.U32 R170, R171.reuse, 0x10, RZ ;  /* 0x00000010abaa7824 */ /* 0x042fe200078e00ff */
[----:B------:R-:W-:Y:S01]  /*02f0*/  CS2R R42, SRZ ;  /* 0x00000000002a7805 */ /* 0x000fe2000001ff00 */
[----:B------:R-:W-:Y:S01]  /*0300*/  IMAD.SHL.U32 R171, R171, 0x8, RZ ;  /* 0x00000008abab7824 */ /* 0x000fe200078e00ff */
[----:B------:R-:W-:Y:S01]  /*0310*/  CS2R R124, SRZ ;  /* 0x00000000007c7805 */ /* 0x000fe2000001ff00 */
[----:B------:R-:W-:Y:S01]  /*0320*/  CS2R R126, SRZ ;  /* 0x00000000007e7805 */ /* 0x000fe2000001ff00 */
[----:B------:R-:W-:Y:S01]  /*0330*/  LOP3.LUT R170, R170, 0x7f0, RZ, 0xc0, !PT ;  /* 0x000007f0aaaa7812 */ /* 0x000fe200078ec0ff */
[----:B------:R-:W-:Y:S01]  /*0340*/  CS2R R128, SRZ ;  /* 0x0000000000807805 */ /* 0x000fe2000001ff00 */
[----:B------:R-:W-:Y:S01]  /*0350*/  LOP3.LUT R171, R171, 0x3f8, RZ, 0xc0, !PT ;  /* 0x000003f8abab7812 */ /* 0x000fe200078ec0ff */
[----:B------:R-:W-:Y:S01]  /*0360*/  CS2R R130, SRZ ;  /* 0x0000000000827805 */ /* 0x000fe2000001ff00 */
[----:B------:R-:W-:Y:S01]  /*0370*/  CS2R R132, SRZ ;  /* 0x0000000000847805 */ /* 0x000fe2000001ff00 */
[----:B------:R-:W-:Y:S01]  /*0380*/  IMAD.SHL.U32 R167, R170, 0x2, RZ ;  /* 0x00000002aaa77824 */ /* 0x000fe200078e00ff */
[----:B------:R-:W-:Y:S01]  /*0390*/  CS2R R134, SRZ ;  /* 0x0000000000867805 */ /* 0x000fe2000001ff00 */
[----:B------:R-:W-:Y:S01]  /*03a0*/  IMAD.SHL.U32 R166, R171, 0x2, RZ ;  /* 0x00000002aba67824 */ /* 0x000fe200078e00ff */
[----:B------:R-:W-:Y:S01]  /*03b0*/  CS2R R136, SRZ ;  /* 0x0000000000887805 */ /* 0x000fe2000001ff00 */
[----:B------:R-:W-:Y:S01]  /*03c0*/  CS2R R138, SRZ ;  /* 0x00000000008a7805 */ /* 0x000fe2000001ff00 */
[----:B------:R-:W-:Y:S01]  /*03d0*/  CS2R R140, SRZ ;  /* 0x00000000008c7805 */ /* 0x000fe2000001ff00 */
[----:B------:R-:W-:Y:S01]  /*03e0*/  CS2R R142, SRZ ;  /* 0x00000000008e7805 */ /* 0x000fe2000001ff00 */
[----:B------:R-:W-:Y:S01]  /*03f0*/  CS2R R144, SRZ ;  /* 0x0000000000907805 */ /* 0x000fe2000001ff00 */
[----:B------:R-:W-:Y:S01]  /*0400*/  CS2R R146, SRZ ;  /* 0x0000000000927805 */ /* 0x000fe2000001ff00 */
[----:B------:R-:W-:Y:S01]  /*0410*/  IMAD.IADD R167, R167, 0x1, R167 ;  /* 0x00000001a7a77824 */ /* 0x000fe200078e02a7 */
[----:B------:R-:W-:Y:S01]  /*0420*/  UIADD3.X UR17, URZ, UR17, URZ, UP0, !UPT ;  /* 0x000000113f117290 */ /* 0x000fe200087fe43f */
[----:B------:R-:W-:Y:S01]  /*0430*/  IMAD.IADD R166, R166, 0x1, R166 ;  /* 0x00000001a6a67824 */ /* 0x000fe200078e02a6 */
[----:B------:R-:W-:-:S02]  /*0440*/  UPLOP3.LUT UP0, UPT, UPT, UPT, UPT, 0x80, 0x0 ;  /* 0x000000000000789c */ /* 0x000fc40003f0f070 */
[----:B------:R-:W-:Y:S02]  /*0450*/  UMOV UR4, URZ ;  /* 0x0000003f00047c82 */ /* 0x000fe40008000000 */
[----:B------:R-:W-:Y:S02]  /*0460*/  UMOV UR5, URZ ;  /* 0x0000003f00057c82 */ /* 0x000fe40008000000 */
[----:B------:R-:W-:Y:S02]  /*0470*/  UMOV UR6, URZ ;  /* 0x0000003f00067c82 */ /* 0x000fe40008000000 */
[----:B------:R-:W-:Y:S02]  /*0480*/  UMOV UR7, URZ ;  /* 0x0000003f00077c82 */ /* 0x000fe40008000000 */
[----:B------:R-:W-:Y:S02]  /*0490*/  UMOV UR8, URZ ;  /* 0x0000003f00087c82 */ /* 0x000fe40008000000 */
[----:B------:R-:W-:-:S02]  /*04a0*/  UMOV UR9, URZ ;  /* 0x0000003f00097c82 */ /* 0x000fc40008000000 */
[----:B------:R-:W-:Y:S02]  /*04b0*/  UMOV UR10, URZ ;  /* 0x0000003f000a7c82 */ /* 0x000fe40008000000 */
[----:B------:R-:W-:Y:S02]  /*04c0*/  UMOV UR11, URZ ;  /* 0x0000003f000b7c82 */ /* 0x000fe40008000000 */
[----:B------:R-:W-:Y:S02]  /*04d0*/  UMOV UR12, URZ ;  /* 0x0000003f000c7c82 */ /* 0x000fe40008000000 */
[----:B------:R-:W-:Y:S02]  /*04e0*/  UMOV UR13, URZ ;  /* 0x0000003f000d7c82 */ /* 0x000fe40008000000 */
[----:B------:R-:W-:Y:S02]  /*04f0*/  UMOV UR14, URZ ;  /* 0x0000003f000e7c82 */ /* 0x000fe40008000000 */
[----:B------:R-:W-:Y:S01]  /*0500*/  UMOV UR15, URZ ;  /* 0x0000003f000f7c82 */ /* 0x000fe20008000000 */
[----:B--2---:R-:W-:-:S02]  /*0510*/  IMAD.U32 R10, R6, 0x10000, RZ ;  /* 0x00010000060a7824 */ /* 0x004fc400078e00ff */
[----:B---3--:R-:W-:-:S03]  /*0520*/  IMAD.U32 R11, R7, 0x10000, RZ ;  /* 0x00010000070b7824 */ /* 0x008fc600078e00ff */
[----:B------:R-:W-:Y:S01]  /*0530*/  FSETP.GE.AND P2, PT, R10, RZ, PT ;  /* 0x000000ff0a00720b */ /* 0x000fe20003f46000 */
[----:B----4-:R-:W-:Y:S01]  /*0540*/  IMAD.U32 R12, R8, 0x10000, RZ ;  /* 0x00010000080c7824 */ /* 0x010fe200078e00ff */
[----:B------:R-:W-:Y:S02]  /*0550*/  FSETP.GE.AND P3, PT, R11, RZ, PT ;  /* 0x000000ff0b00720b */ /* 0x000fe40003f66000 */
[----:B------:R-:W-:Y:S01]  /*0560*/  SEL R6, R6, RZ, !P2 ;  /* 0x000000ff06067207 */ /* 0x000fe20005000000 */
[----:B-----5:R-:W-:Y:S01]  /*0570*/  IMAD.U32 R2, R9, 0x10000, RZ ;  /* 0x0001000009027824 */ /* 0x020fe200078e00ff */
[----:B------:R-:W-:Y:S01]  /*0580*/  SEL R7, R7, RZ, !P3 ;  /* 0x000000ff07077207 */ /* 0x000fe20005800000 */
[----:B------:R-:W-:Y:S01]  /*0590*/  CS2R R10, SRZ ;  /* 0x00000000000a7805 */ /* 0x000fe2000001ff00 */
[----:B------:R-:W-:Y:S01]  /*05a0*/  FSETP.GTU.AND P4, PT, R12, RZ, PT ;  /* 0x000000ff0c00720b */ /* 0x000fe20003f8c000 */
[----:B------:R-:W-:Y:S01]  /*05b0*/  IMAD.U32 R6, R6, 0x10000, RZ ;  /* 0x0001000006067824 */ /* 0x000fe200078e00ff */
[----:B------:R-:W-:Y:S01]  /*05c0*/  FSETP.GTU.AND P3, PT, R2, RZ, PT ;  /* 0x000000ff0200720b */ /* 0x000fe20003f6c000 */
[----:B------:R-:W-:Y:S01]  /*05d0*/  IMAD.U32 R7, R7, 0x10000, RZ ;  /* 0x0001000007077824 */ /* 0x000fe200078e00ff */
[----:B------:R-:W-:Y:S01]  /*05e0*/  SEL R8, R8, RZ, P4 ;  /* 0x000000ff08087207 */ /* 0x000fe20002000000 */
[----:B------:R-:W-:Y:S01]  /*05f0*/  FADD R169, RZ, -R6 ;  /* 0x80000006ffa97221 */ /* 0x000fe20000000000 */
[----:B------:R-:W-:Y:S01]  /*0600*/  SEL R9, R9, RZ, P3 ;  /* 0x000000ff09097207 */ /* 0x000fe20001800000 */
[----:B------:R-:W-:Y:S01]  /*0610*/  FADD R168, RZ, -R7 ;  /* 0x80000007ffa87221 */ /* 0x000fe20000000000 */
[----:B------:R-:W-:Y:S01]  /*0620*/  CS2R R2, SRZ ;  /* 0x0000000000027805 */ /* 0x000fe2000001ff00 */
[----:B------:R-:W-:Y:S01]  /*0630*/  IMAD.U32 R8, R8, 0x10000, RZ ;  /* 0x0001000008087824 */ /* 0x000fe200078e00ff */
[----:B------:R-:W-:Y:S01]  /*0640*/  FSETP.NAN.AND P2, PT, R169, R169, PT ;  /* 0x000000a9a900720b */ /* 0x000fe20003f48000 */
[----:B------:R-:W-:Y:S01]  /*0650*/  IMAD.U32 R9, R9, 0x10000, RZ ;  /* 0x0001000009097824 */ /* 0x000fe200078e00ff */
[C---:B------:R-:W-:Y:S01]  /*0660*/  FSETP.NAN.AND P5, PT, R168.reuse, R168, PT ;  /* 0x000000a8a800720b */ /* 0x040fe20003fa8000 */
[----:B------:R-:W-:Y:S01]  /*0670*/  CS2R R6, SRZ ;  /* 0x0000000000067805 */ /* 0x000fe2000001ff00 */
[----:B------:R-:W-:Y:S01]  /*0680*/  FSETP.GT.AND P3, PT, R169, R8, PT ;  /* 0x00000008a900720b */ /* 0x000fe20003f64000 */
[----:B------:R-:W-:Y:S01]  /*0690*/  CS2R R12, SRZ ;  /* 0x00000000000c7805 */ /* 0x000fe2000001ff00 */
[----:B------:R-:W-:-:S07]  /*06a0*/  FSETP.GT.AND P4, PT, R168, R9, PT ;  /* 0x00000009a800720b */ /* 0x000fce0003f84000 */
[----:B------:R-:W-:Y:S02]  /*06b0*/  @!P2 FSEL R169, R169, R8, P3 ;  /* 0x00000008a9a9a208 */ /* 0x000fe40001800000 */
[----:B------:R-:W-:Y:S02]  /*06c0*/  @!P5 FSEL R168, R168, R9, P4 ;  /* 0x00000009a8a8d208 */ /* 0x000fe40002000000 */
[----:B------:R-:W-:Y:S01]  /*06d0*/  CS2R R8, SRZ ;  /* 0x0000000000087805 */ /* 0x000fe2000001ff00 */
[----:B------:R-:W-:Y:S02]  /*06e0*/  FMUL R169, R169, 0.0078740157186985015869 ;  /* 0x3c010204a9a97820 */ /* 0x000fe40000400000 */
[----:B------:R-:W-:-:S03]  /*06f0*/  FMUL R168, R168, 0.0078740157186985015869 ;  /* 0x3c010204a8a87820 */ /* 0x000fc60000400000 */
[C---:B------:R-:W-:Y:S02]  /*0700*/  FSETP.GT.AND P2, PT, R169.reuse, 9.9999997473787516356e-06, PT ;  /* 0x3727c5aca900780b */ /* 0x040fe40003f44000 */
[C---:B------:R-:W-:Y:S02]  /*0710*/  FSETP.GT.AND P3, PT, R168.reuse, 9.9999997473787516356e-06, PT ;  /* 0x3727c5aca800780b */ /* 0x040fe40003f64000 */
[----:B------:R-:W-:Y:S02]  /*0720*/  FSETP.NAN.AND P4, PT, R169, R169, PT ;  /* 0x000000a9a900720b */ /* 0x000fe40003f88000 */
[----:B------:R-:W-:-:S07]  /*0730*/  FSETP.NAN.AND P5, PT, R168, R168, PT ;  /* 0x000000a8a800720b */ /* 0x000fce0003fa8000 */
[----:B------:R-:W-:Y:S02]  /*0740*/  @!P2 FSEL R169, R169, 9.9999997473787516356e-06, P4 ;  /* 0x3727c5aca9a9a808 */ /* 0x000fe40002000000 */
[----:B------:R-:W-:Y:S02]  /*0750*/  @!P3 FSEL R168, R168, 9.9999997473787516356e-06, P5 ;  /* 0x3727c5aca8a8b808 */ /* 0x000fe40002800000 */
.L_x_2:
[C---:B------:R-:W-:Y:S01]  /*0760*/  LOP3.LUT R45, R89.reuse, R170, RZ, 0xfc, !PT ;  /* 0x000000aa592d7212 */ /* 0x040fe200078efcff */
[----:B------:R-:W-:Y:S01]  /*0770*/  IMAD.MOV.U32 R82, RZ, RZ, RZ ;  /* 0x000000ffff527224 */ /* 0x000fe200078e00ff */
[----:B------:R-:W-:Y:S01]  /*0780*/  LOP3.LUT R47, R89, 0x8, R170, 0xfe, !PT ;  /* 0x00000008592f7812 */ /* 0x000fe200078efeaa */
[----:B------:R-:W-:Y:S01]  /*0790*/  IMAD.MOV.U32 R48, RZ, RZ, 0x2 ;  /* 0x00000002ff307424 */ /* 0x000fe200078e00ff */
[----:B------:R-:W-:Y:S01]  /*07a0*/  ISETP.LT.U32.AND P3, PT, R45, 0xc00, PT ;  /* 0x00000c002d00780c */ /* 0x000fe20003f61070 */
[----:B------:R-:W-:Y:S01]  /*07b0*/  IMAD R91, R0, 0x1800, R45 ;  /* 0x00001800005b7824 */ /* 0x000fe200078e022d */
[----:B------:R-:W-:Y:S01]  /*07c0*/  CS2R R52, SRZ ;  /* 0x0000000000347805 */ /* 0x000fe2000001ff00 */
[----:B------:R-:W-:Y:S01]  /*07d0*/  CS2R R54, SRZ ;  /* 0x0000000000367805 */ /* 0x000fe2000001ff00 */
[----:B------:R-:W-:Y:S01]  /*07e0*/  ISETP.LT.U32.AND.EX P3, PT, R82, RZ, !P0, P3 ;  /* 0x000000ff5200720c */ /* 0x000fe20004761130 */
[----:B------:R-:W-:Y:S01]  /*07f0*/  IMAD R103, R0, 0x1800, R47 ;  /* 0x0000180000677824 */ /* 0x000fe200078e022f */
[----:B------:R-:W-:Y:S01]  /*0800*/  CS2R R60, SRZ ;  /* 0x00000000003c7805 */ /* 0x000fe2000001ff00 */
[----:B------:R-:W-:Y:S01]  /*0810*/  CS2R R62, SRZ ;  /* 0x00000000003e7805 */ /* 0x000fe2000001ff00 */
[----:B------:R-:W-:-:S04]  /*0820*/  IMAD.WIDE R44, R91, R48, c[0x0][0x160] ;  /* 0x000058005b2c7625 */ /* 0x000fc800078e0230 */
[----:B------:R-:W-:-:S05]  /*0830*/  IMAD.WIDE R46, R103, R48, c[0x0][0x160] ;  /* 0x00005800672e7625 */ /* 0x000fca00078e0230 */
[----:B------:R0:W2:Y:S01]  /*0840*/  @P3 LDG.E.EF.128 R52, [R44.64] ;  /* 0x000000122c343981 */ /* 0x0000a2000c0e1d00 */
[----:B------:R-:W-:Y:S01]  /*0850*/  IADD3 R111, R91, 0xc00, RZ ;  /* 0x00000c005b6f7810 */ /* 0x000fe20007ffe0ff */
[----:B------:R-:W-:Y:S01]  /*0860*/  CS2R R56, SRZ ;  /* 0x0000000000387805 */ /* 0x000fe2000001ff00 */
[----:B------:R-:W-:Y:S01]  /*0870*/  CS2R R58, SRZ ;  /* 0x00000000003a7805 */ /* 0x000fe2000001ff00 */
[----:B------:R1:W3:Y:S01]  /*0880*/  @P3 LDG.E.EF.128 R60, [R46.64] ;  /* 0x000000122e3c3981 */ /* 0x0002e2000c0e1d00 */
[----:B------:R-:W-:Y:S01]  /*0890*/  IADD3 R113, R103, 0xc00, RZ ;  /* 0x00000c0067717810 */ /* 0x000fe20007ffe0ff */
[----:B------:R-:W-:Y:S01]  /*08a0*/  CS2R R64, SRZ ;  /* 0x0000000000407805 */ /* 0x000fe2000001ff00 */
[----:B------:R-:W-:Y:S01]  /*08b0*/  CS2R R66, SRZ ;  /* 0x0000000000427805 */ /* 0x000fe2000001ff00 */
[----:B0-----:R-:W-:-:S04]  /*08c0*/  IMAD.WIDE R44, R111, R48, c[0x0][0x160] ;  /* 0x000058006f2c7625 */ /* 0x001fc800078e0230 */
[----:B------:R-:W-:Y:S01]  /*08d0*/  IMAD.WIDE R48, R113, R48, c[0x0][0x160] ;  /* 0x0000580071307625 */ /* 0x000fe200078e0230 */
[----:B------:R0:W4:Y:S04]  /*08e0*/  @P3 LDG.E.EF.128 R56, [R44.64] ;  /* 0x000000122c383981 */ /* 0x000128000c0e1d00 */
[----:B------:R5:W4:Y:S01]  /*08f0*/  @P3 LDG.E.EF.128 R64, [R48.64] ;  /* 0x0000001230403981 */ /* 0x000b22000c0e1d00 */
[----:B------:R-:W-:-:S03]  /*0900*/  IMAD.SHL.U32 R70, R170, 0x2, RZ ;  /* 0x00000002aa467824 */ /* 0x000fc600078e00ff */
[----:B------:R-:W-:Y:S01]  /*0910*/  BAR.SYNC.DEFER_BLOCKING 0x0 ;  /* 0x0000000000007b1d */ /* 0x000fe20000010000 */
[C---:B------:R-:W-:Y:S01]  /*0920*/  IADD3 R178, P2, R171.reuse, R89, RZ ;  /* 0x00000059abb27210 */ /* 0x040fe20007f5e0ff */
[----:B------:R-:W-:-:S03]  /*0930*/  IMAD.SHL.U32 R200, R171, 0x2, RZ ;  /* 0x00000002abc87824 */ /* 0x000fc600078e00ff */
[----:B------:R-:W-:Y:S01]  /*0940*/  LEA R76, P4, R178, UR16, 0x2 ;  /* 0x00000010b24c7c11 */ /* 0x000fe2000f8810ff */
[----:B-1----:R-:W-:-:S05]  /*0950*/  IMAD.X R47, RZ, RZ, R82, P2 ;  /* 0x000000ffff2f7224 */ /* 0x002fca00010e0652 */
[C-C-:B------:R-:W-:Y:S02]  /*0960*/  LEA.HI.X R77, R178.reuse, UR17, R47.reuse, 0x2, P4 ;  /* 0x00000011b24d7c11 */ /* 0x140fe4000a0f142f */
[C---:B------:R-:W-:Y:S02]  /*0970*/  SHF.L.U64.HI R116, R178.reuse, 0x1, R47 ;  /* 0x00000001b2747819 */ /* 0x040fe4000001022f */
[----:B------:R-:W-:Y:S01]  /*0980*/  LOP3.LUT R175, R89, 0x400, R171, 0xfe, !PT ;  /* 0x0000040059af7812 */ /* 0x000fe200078efeab */
[----:B------:R-:W-:-:S03]  /*0990*/  IMAD.SHL.U32 R178, R178, 0x2, RZ ;  /* 0x00000002b2b27824 */ /* 0x000fc600078e00ff */
[----:B------:R-:W-:-:S04]  /*09a0*/  ISETP.GE.U32.AND P2, PT, R175, 0xc00, PT ;  /* 0x00000c00af00780c */ /* 0x000fc80003f46070 */
[----:B------:R-:W-:Y:S02]  /*09b0*/  ISETP.GE.U32.AND.EX P2, PT, R82, RZ, PT, P2 ;  /* 0x000000ff5200720c */ /* 0x000fe40003f46120 */
[----:B------:R-:W-:Y:S02]  /*09c0*/  IADD3 R68, P4, R178, c[0x0][0x170], RZ ;  /* 0x00005c00b2447a10 */ /* 0x000fe40007f9e0ff */
[----:B------:R-:W-:Y:S02]  /*09d0*/  LOP3.LUT R177, R89, R171, RZ, 0xfc, !PT ;  /* 0x000000ab59b17212 */ /* 0x000fe400078efcff */
[----:B------:R-:W-:-:S03]  /*09e0*/  IADD3.X R69, R116, c[0x0][0x174], RZ, P4, !PT ;  /* 0x00005d0074457a10 */ /* 0x000fc600027fe4ff */
[C---:B------:R-:W-:Y:S01]  /*09f0*/  IMAD.SHL.U32 R120, R177.reuse, 0x2, RZ ;  /* 0x00000002b1787824 */ /* 0x040fe200078e00ff */
[----:B------:R-:W-:Y:S01]  /*0a00*/  SHF.L.U64.HI R121, R177, 0x1, R82 ;  /* 0x00000001b1797819 */ /* 0x000fe20000010252 */
[----:B------:R-:W-:Y:S01]  /*0a10*/  IMAD.MOV.U32 R118, RZ, RZ, 0x4 ;  /* 0x00000004ff767424 */ /* 0x000fe200078e00ff */
[C-C-:B------:R-:W-:Y:S02]  /*0a20*/  LOP3.LUT R75, R89.reuse, 0x4, R170.reuse, 0xfe, !PT ;  /* 0x00000004594b7812 */ /* 0x140fe400078efeaa */
[----:B------:R-:W-:Y:S01]  /*0a30*/  LOP3.LUT R89, R89, 0xc, R170, 0xfe, !PT ;  /* 0x0000000c59597812 */ /* 0x000fe200078efeaa */
[----:B------:R-:W-:Y:S01]  /*0a40*/  IMAD.WIDE R90, R91, R118, c[0x0][0x178] ;  /* 0x00005e005b5a7625 */ /* 0x000fe200078e0276 */
[----:B------:R-:W-:-:S03]  /*0a50*/  CS2R R72, SRZ ;  /* 0x0000000000487805 */ /* 0x000fc6000001ff00 */
[C---:B------:R-:W-:Y:S02]  /*0a60*/  IMAD R101, R0.reuse, 0x1800, R75 ;  /* 0x0000180000657824 */ /* 0x040fe400078e024b */
[----:B------:R-:W-:Y:S01]  /*0a70*/  IMAD R109, R0, 0x1800, R89 ;  /* 0x00001800006d7824 */ /* 0x000fe200078e0259 */
[----:B------:R-:W-:Y:S01]  /*0a80*/  CS2R R74, SRZ ;  /* 0x00000000004a7805 */ /* 0x000fe2000001ff00 */
[----:B------:R-:W-:Y:S01]  /*0a90*/  CS2R R84, SRZ ;  /* 0x0000000000547805 */ /* 0x000fe2000001ff00 */
[----:B------:R-:W-:Y:S01]  /*0aa0*/  CS2R R86, SRZ ;  /* 0x0000000000567805 */ /* 0x000fe2000001ff00 */
[----:B------:R-:W-:Y:S01]  /*0ab0*/  IMAD.WIDE R92, R101, R118, c[0x0][0x178] ;  /* 0x00005e00655c7625 */ /* 0x000fe200078e0276 */
[----:B------:R-:W-:-:S03]  /*0ac0*/  CS2R R88, SRZ ;  /* 0x0000000000587805 */ /* 0x000fc6000001ff00 */
[----:B------:R-:W-:-:S04]  /*0ad0*/  IMAD.WIDE R102, R103, R118, c[0x0][0x178] ;  /* 0x00005e0067667625 */ /* 0x000fc800078e0276 */
[-C--:B------:R-:W-:Y:S01]  /*0ae0*/  IMAD.WIDE R104, R109, R118.reuse, c[0x0][0x178] ;  /* 0x00005e006d687625 */ /* 0x080fe200078e0276 */
[----:B------:R-:W-:Y:S02]  /*0af0*/  IADD3 R115, R101, 0xc00, RZ ;  /* 0x00000c0065737810 */ /* 0x000fe40007ffe0ff */
[----:B------:R-:W-:Y:S01]  /*0b00*/  IADD3 R119, R109, 0xc00, RZ ;  /* 0x00000c006d777810 */ /* 0x000fe20007ffe0ff */
[----:B------:R-:W-:Y:S01]  /*0b10*/  CS2R R94, SRZ ;  /* 0x00000000005e7805 */ /* 0x000fe2000001ff00 */
[----:B------:R-:W-:Y:S01]  /*0b20*/  CS2R R96, SRZ ;  /* 0x0000000000607805 */ /* 0x000fe2000001ff00 */
[----:B------:R-:W-:Y:S01]  /*0b30*/  CS2R R98, SRZ ;  /* 0x0000000000627805 */ /* 0x000fe2000001ff00 */
[----:B------:R-:W-:Y:S01]  /*0b40*/  CS2R R100, SRZ ;  /* 0x0000000000647805 */ /* 0x000fe2000001ff00 */
[----:B------:R-:W-:Y:S01]  /*0b50*/  IMAD.WIDE R110, R111, R118, c[0x0][0x178] ;  /* 0x00005e006f6e7625 */ /* 0x000fe200078e0276 */
[----:B------:R-:W-:-:S03]  /*0b60*/  CS2R R106, SRZ ;  /* 0x00000000006a7805 */ /* 0x000fc6000001ff00 */
[----:B------:R-:W-:-:S04]  /*0b70*/  IMAD.WIDE R114, R115, R118, c[0x0][0x178] ;  /* 0x00005e0073727625 */ /* 0x000fc800078e0276 */
[----:B------:R-:W-:-:S04]  /*0b80*/  IMAD.WIDE R112, R113, R118, c[0x0][0x178] ;  /* 0x00005e0071707625 */ /* 0x000fc800078e0276 */
[----:B------:R-:W-:Y:S01]  /*0b90*/  IMAD.WIDE R118, R119, R118, c[0x0][0x178] ;  /* 0x00005e0077767625 */ /* 0x000fe200078e0276 */
[----:B------:R-:W-:Y:S01]  /*0ba0*/  CS2R R108, SRZ ;  /* 0x00000000006c7805 */ /* 0x000fe2000001ff00 */
[----:B--2---:R1:W-:Y:S04]  /*0bb0*/  STS.128 [R70], R52 ;  /* 0x0000003446007388 */ /* 0x0043e80000000c00 */
[----:B---3--:R2:W-:Y:S04]  /*0bc0*/  STS.128 [R70+0x10], R60 ;  /* 0x0000103c46007388 */ /* 0x0085e80000000c00 */
[----:B------:R-:W-:Y:S06]  /*0bd0*/  BAR.SYNC.DEFER_BLOCKING 0x0 ;  /* 0x0000000000007b1d */ /* 0x000fec0000010000 */
[----:B0-----:R-:W0:Y:S04]  /*0be0*/  LDS.128 R44, [R200] ;  /* 0x00000000c82c7984 */ /* 0x001e280000000c00 */
[----:B-----5:R-:W3:Y:S04]  /*0bf0*/  LDS.128 R48, [R200+0x800] ;  /* 0x00080000c8307984 */ /* 0x020ee80000000c00 */
[----:B------:R-:W-:Y:S01]  /*0c00*/  BAR.SYNC.DEFER_BLOCKING 0x0 ;  /* 0x0000000000007b1d */ /* 0x000fe20000010000 */
[----:B-1----:R-:W-:Y:S01]  /*0c10*/  CS2R R52, SRZ ;  /* 0x0000000000347805 */ /* 0x002fe2000001ff00 */
[----:B------:R-:W-:-:S04]  /*0c20*/  CS2R R54, SRZ ;  /* 0x0000000000367805 */ /* 0x000fc8000001ff00 */
[----:B----4-:R1:W-:Y:S04]  /*0c30*/  STS.128 [R70], R56 ;  /* 0x0000003846007388 */ /* 0x0103e80000000c00 */
[----:B------:R4:W-:Y:S04]  /*0c40*/  STS.128 [R70+0x10], R64 ;  /* 0x0000104046007388 */ /* 0x0009e80000000c00 */
[----:B------:R-:W-:Y:S01]  /*0c50*/  BAR.SYNC.DEFER_BLOCKING 0x0 ;  /* 0x0000000000007b1d */ /* 0x000fe20000010000 */
[----:B--2---:R-:W-:Y:S01]  /*0c60*/  CS2R R60, SRZ ;  /* 0x00000000003c7805 */ /* 0x004fe2000001ff00 */
[----:B------:R-:W-:Y:S01]  /*0c70*/  CS2R R62, SRZ ;  /* 0x00000000003e7805 */ /* 0x000fe2000001ff00 */
[----:B-1----:R-:W-:Y:S01]  /*0c80*/  CS2R R56, SRZ ;  /* 0x0000000000387805 */ /* 0x002fe2000001ff00 */
[----:B------:R-:W-:-:S02]  /*0c90*/  CS2R R58, SRZ ;  /* 0x00000000003a7805 */ /* 0x000fc4000001ff00 */
[----:B------:R1:W2:Y:S04]  /*0ca0*/  @!P2 LDG.E.EL.128 R52, [R68.64+0x3800] ;  /* 0x003800124434a981 */ /* 0x0002a8000c2e1d00 */
[----:B------:R5:W2:Y:S04]  /*0cb0*/  @!P2 LDG.E.EL.128 R60, [R76.64+0x1010] ;  /* 0x001010124c3ca981 */ /* 0x000aa8000c2e1d00 */
[----:B------:R5:W2:Y:S01]  /*0cc0*/  @!P2 LDG.E.EL.128 R56, [R76.64+0x1000] ;  /* 0x001000124c38a981 */ /* 0x000aa2000c2e1d00 */
[----:B-1----:R-:W-:Y:S01]  /*0cd0*/  IADD3 R68, P4, R120, c[0x0][0x170], RZ ;  /* 0x00005c0078447a10 */ /* 0x002fe20007f9e0ff */
[----:B----4-:R-:W-:Y:S01]  /*0ce0*/  CS2R R64, SRZ ;  /* 0x0000000000407805 */ /* 0x010fe2000001ff00 */
[----:B------:R-:W-:Y:S01]  /*0cf0*/  CS2R R66, SRZ ;  /* 0x0000000000427805 */ /* 0x000fe2000001ff00 */
[----:B------:R1:W4:Y:S01]  /*0d00*/  @P3 LDG.E.EF.128 R72, [R92.64] ;  /* 0x000000125c483981 */ /* 0x000322000c0e1d00 */
[----:B------:R-:W-:-:S03]  /*0d10*/  IADD3.X R69, R121, c[0x0][0x174], RZ, P4, !PT ;  /* 0x00005d0079457a10 */ /* 0x000fc600027fe4ff */
[----:B------:R0:W4:Y:S04]  /*0d20*/  @P3 LDG.E.EF.128 R84, [R102.64] ;  /* 0x0000001266543981 */ /* 0x000128000c0e1d00 */
[----:B------:R-:W4:Y:S01]  /*0d30*/  LDG.E.EL.128 R68, [R68.64+0x3000] ;  /* 0x0030001244447981 */ /* 0x000f22000c2e1d00 */
[----:B------:R-:W-:-:S03]  /*0d40*/  LEA R80, P4, R177, c[0x0][0x168], 0x2 ;  /* 0x00005a00b1507a11 */ /* 0x000fc600078810ff */
[----:B-----5:R-:W5:Y:S01]  /*0d50*/  LDG.E.EL.128 R76, [R76.64+0x10] ;  /* 0x000010124c4c7981 */ /* 0x020f62000c2e1d00 */
[----:B------:R-:W-:-:S03]  /*0d60*/  LEA.HI.X R81, R177, c[0x0][0x16c], R82, 0x2, P4 ;  /* 0x00005b00b1517a11 */ /* 0x000fc600020f1452 */
[----:B------:R0:W5:Y:S04]  /*0d70*/  @P3 LDG.E.EF.128 R64, [R90.64] ;  /* 0x000000125a403981 */ /* 0x000168000c0e1d00 */
[----:B------:R-:W5:Y:S04]  /*0d80*/  LDG.E.EL.128 R80, [R80.64+0x6000] ;  /* 0x0060001250507981 */ /* 0x000f68000c2e1d00 */
[----:B------:R3:W5:Y:S01]  /*0d90*/  @P3 LDG.E.EF.128 R96, [R114.64] ;  /* 0x0000001272603981 */ /* 0x000762000c0e1d00 */
[----:B0-----:R-:W-:-:S06]  /*0da0*/  CS2R R90, SRZ ;  /* 0x00000000005a7805 */ /* 0x001fcc000001ff00 */
[----:B------:R0:W5:Y:S01]  /*0db0*/  @P3 LDG.E.EF.128 R88, [R104.64] ;  /* 0x0000001268583981 */ /* 0x000162000c0e1d00 */
[----:B-1----:R-:W-:Y:S01]  /*0dc0*/  CS2R R92, SRZ ;  /* 0x00000000005c7805 */ /* 0x002fe2000001ff00 */
[----:B------:R-:W-:Y:S01]  /*0dd0*/  CS2R R102, SRZ ;  /* 0x0000000000667805 */ /* 0x000fe2000001ff00 */
[----:B------:R-:W-:-:S04]  /*0de0*/  IADD3 R122, P4, R178, c[0x0][0x190], RZ ;  /* 0x00006400b27a7a10 */ /* 0x000fc80007f9e0ff */
[----:B------:R1:W5:Y:S01]  /*0df0*/  @P3 LDG.E.EF.128 R92, [R110.64] ;  /* 0x000000126e5c3981 */ /* 0x000362000c0e1d00 */
[----:B0-----:R-:W-:-:S03]  /*0e00*/  CS2R R104, SRZ ;  /* 0x0000000000687805 */ /* 0x001fc6000001ff00 */
[----:B------:R0:W5:Y:S04]  /*0e10*/  @P3 LDG.E.EF.128 R100, [R112.64] ;  /* 0x0000001270643981 */ /* 0x000168000c0e1d00 */
[----:B------:R0:W5:Y:S01]  /*0e20*/  @P3 LDG.E.EF.128 R104, [R118.64] ;  /* 0x0000001276683981 */ /* 0x000162000c0e1d00 */
[----:B------:R-:W-:Y:S02]  /*0e30*/  IADD3 R178, P3, R178, c[0x0][0x198], RZ ;  /* 0x00006600b2b27a10 */ /* 0x000fe40007f7e0ff */
[C---:B------:R-:W-:Y:S02]  /*0e40*/  IADD3.X R123, R116.reuse, c[0x0][0x194], RZ, P4, !PT ;  /* 0x00006500747b7a10 */ /* 0x040fe400027fe4ff */
[----:B------:R-:W-:Y:S02]  /*0e50*/  IADD3.X R179, R116, c[0x0][0x19c], RZ, P3, !PT ;  /* 0x0000670074b37a10 */ /* 0x000fe40001ffe4ff */
[----:B------:R-:W-:-:S04]  /*0e60*/  IADD3 R116, P3, R120, c[0x0][0x190], RZ ;  /* 0x0000640078747a10 */ /* 0x000fc80007f7e0ff */
[C---:B------:R-:W-:Y:S02]  /*0e70*/  IADD3.X R117, R121.reuse, c[0x0][0x194], RZ, P3, !PT ;  /* 0x0000650079757a10 */ /* 0x040fe40001ffe4ff */
[----:B------:R-:W-:Y:S01]  /*0e80*/  IADD3 R120, P3, R120, c[0x0][0x198], RZ ;  /* 0x0000660078787a10 */ /* 0x000fe20007f7e0ff */
[----:B-1----:R-:W-:Y:S01]  /*0e90*/  CS2R R110, SRZ ;  /* 0x00000000006e7805 */ /* 0x002fe2000001ff00 */
[----:B0-----:R-:W-:Y:S01]  /*0ea0*/  CS2R R112, SRZ ;  /* 0x0000000000707805 */ /* 0x001fe2000001ff00 */
[----:B---3--:R-:W-:Y:S01]  /*0eb0*/  CS2R R114, SRZ ;  /* 0x0000000000727805 */ /* 0x008fe2000001ff00 */
[----:B------:R-:W-:Y:S01]  /*0ec0*/  IADD3.X R121, R121, c[0x0][0x19c], RZ, P3, !PT ;  /* 0x0000670079797a10 */ /* 0x000fe20001ffe4ff */
[----:B------:R-:W3:Y:S04]  /*0ed0*/  LDG.E.EL.128 R116, [R116.64] ;  /* 0x0000001274747981 */ /* 0x000ee8000c2e1d00 */
[----:B------:R0:W3:Y:S04]  /*0ee0*/  @!P2 LDG.E.EL.128 R108, [R122.64+0x800] ;  /* 0x000800127a6ca981 */ /* 0x0000e8000c2e1d00 */
[----:B------:R1:W3:Y:S04]  /*0ef0*/  @!P2 LDG.E.EL.128 R112, [R178.64+0x800] ;  /* 0x00080012b270a981 */ /* 0x0002e8000c2e1d00 */
[----:B0-----:R-:W3:Y:S01]  /*0f00*/  LDG.E.EL.128 R120, [R120.64] ;  /* 0x0000001278787981 */ /* 0x001ee2000c2e1d00 */
[C---:B------:R-:W-:Y:S01]  /*0f10*/  PRMT R193, R44.reuse, 0x7632, R193 ;  /* 0x000076322cc17816 */ /* 0x040fe200000000c1 */
[----:B------:R-:W-:Y:S01]  /*0f20*/  IMAD.U32 R187, R44, 0x10000, RZ ;  /* 0x000100002cbb7824 */ /* 0x000fe200078e00ff */
[C---:B------:R-:W-:Y:S01]  /*0f30*/  PRMT R198, R46.reuse, 0x7632, R198 ;  /* 0x000076322ec67816 */ /* 0x040fe200000000c6 */
[----:B------:R-:W-:Y:S01]  /*0f40*/  IMAD.U32 R199, R46, 0x10000, RZ ;  /* 0x000100002ec77824 */ /* 0x000fe200078e00ff */
[C---:B------:R-:W-:Y:S01]  /*0f50*/  PRMT R196, R47.reuse, 0x7632, R196 ;  /* 0x000076322fc47816 */ /* 0x040fe200000000c4 */
[----:B------:R-:W-:Y:S01]  /*0f60*/  IMAD.U32 R201, R47, 0x10000, RZ ;  /* 0x000100002fc97824 */ /* 0x000fe200078e00ff */
[C---:B------:R-:W-:Y:S01]  /*0f70*/  PRMT R190, R45.reuse, 0x7632, R190 ;  /* 0x000076322dbe7816 */ /* 0x040fe200000000be */
[----:B------:R-:W-:Y:S01]  /*0f80*/  IMAD.U32 R184, R45, 0x10000, RZ ;  /* 0x000100002db87824 */ /* 0x000fe200078e00ff */
[C---:B------:R-:W-:Y:S01]  /*0f90*/  PRMT R188, R51.reuse, 0x7632, R188 ;  /* 0x0000763233bc7816 */ /* 0x040fe200000000bc */
[----:B-1----:R-:W-:Y:S01]  /*0fa0*/  IMAD.U32 R179, R51, 0x10000, RZ ;  /* 0x0001000033b37824 */ /* 0x002fe200078e00ff */
[C---:B------:R-:W-:Y:S01]  /*0fb0*/  PRMT R181, R49.reuse, 0x7632, R181 ;  /* 0x0000763231b57816 */ /* 0x040fe200000000b5 */
[----:B------:R-:W-:Y:S01]  /*0fc0*/  IMAD.U32 R174, R49, 0x10000, RZ ;  /* 0x0001000031ae7824 */ /* 0x000fe200078e00ff */
[C---:B------:R-:W-:Y:S01]  /*0fd0*/  PRMT R176, R48.reuse, 0x7632, R176 ;  /* 0x0000763230b07816 */ /* 0x040fe200000000b0 */
[----:B------:R-:W-:Y:S01]  /*0fe0*/  IMAD.U32 R178, R48, 0x10000, RZ ;  /* 0x0001000030b27824 */ /* 0x000fe200078e00ff */
[C---:B------:R-:W-:Y:S01]  /*0ff0*/  PRMT R182, R50.reuse, 0x7632, R182 ;  /* 0x0000763232b67816 */ /* 0x040fe200000000b6 */
[----:B------:R-:W-:-:S02]  /*1000*/  IMAD.U32 R180, R50, 0x10000, RZ ;  /* 0x0001000032b47824 */ /* 0x000fc400078e00ff */
[----:B------:R-:W-:Y:S02]  /*1010*/  IMAD.U32 R196, R196, 0x10000, RZ ;  /* 0x00010000c4c47824 */ /* 0x000fe400078e00ff */
[----:B------:R-:W-:Y:S01]  /*1020*/  IMAD.U32 R198, R198, 0x10000, RZ ;  /* 0x00010000c6c67824 */ /* 0x000fe200078e00ff */
[----:B--2---:R-:W-:Y:S02]  /*1030*/  PRMT R44, R55, 0x7632, R44 ;  /* 0x00007632372c7816 */ /* 0x004fe4000000002c */
[----:B------:R-:W-:-:S03]  /*1040*/  PRMT R46, R53, 0x7632, R46 ;  /* 0x00007632352e7816 */ /* 0x000fc6000000002e */
[----:B------:R-:W-:Y:S01]  /*1050*/  IMAD.U32 R44, R44, 0x10000, RZ ;  /* 0x000100002c2c7824 */ /* 0x000fe200078e00ff */
[----:B------:R-:W-:Y:S01]  /*1060*/  PRMT R47, R52, 0x7632, R47 ;  /* 0x00007632342f7816 */ /* 0x000fe2000000002f */
[----:B------:R-:W-:Y:S01]  /*1070*/  IMAD.U32 R46, R46, 0x10000, RZ ;  /* 0x000100002e2e7824 */ /* 0x000fe200078e00ff */
[----:B------:R-:W-:Y:S01]  /*1080*/  PRMT R45, R54, 0x7632, R45 ;  /* 0x00007632362d7816 */ /* 0x000fe2000000002d */
[----:B------:R-:W-:Y:S02]  /*1090*/  FADD R195, R44, R63 ;  /* 0x0000003f2cc37221 */ /* 0x000fe40000000000 */
[----:B------:R-:W-:Y:S01]  /*10a0*/  IMAD.U32 R186, R47, 0x10000, RZ ;  /* 0x000100002fba7824 */ /* 0x000fe200078e00ff */
[----:B------:R-:W-:Y:S01]  /*10b0*/  FADD R189, R46, R59 ;  /* 0x0000003b2ebd7221 */ /* 0x000fe20000000000 */
[----:B------:R-:W-:Y:S01]  /*10c0*/  IMAD.U32 R194, R45, 0x10000, RZ ;  /* 0x000100002dc27824 */ /* 0x000fe200078e00ff */
[----:B----4-:R-:W-:Y:S02]  /*10d0*/  PRMT R44, R71, 0x7632, R44 ;  /* 0x00007632472c7816 */ /* 0x010fe4000000002c */
[----:B------:R-:W-:-:S02]  /*10e0*/  PRMT R45, R70, 0x7632, R45 ;  /* 0x00007632462d7816 */ /* 0x000fc4000000002d */
[----:B------:R-:W-:Y:S01]  /*10f0*/  PRMT R46, R69, 0x7632, R46 ;  /* 0x00007632452e7816 */ /* 0x000fe2000000002e */
[----:B------:R-:W-:Y:S01]  /*1100*/  IMAD.U32 R44, R44, 0x10000, RZ ;  /* 0x000100002c2c7824 */ /* 0x000fe200078e00ff */
[----:B------:R-:W-:Y:S01]  /*1110*/  PRMT R47, R68, 0x7632, R47 ;  /* 0x00007632442f7816 */ /* 0x000fe2000000002f */
[----:B------:R-:W-:Y:S02]  /*1120*/  IMAD.U32 R49, R70, 0x10000, RZ ;  /* 0x0001000046317824 */ /* 0x000fe400078e00ff */
[----:B-----5:R-:W-:Y:S01]  /*1130*/  FADD R79, R79, R44 ;  /* 0x0000002c4f4f7221 */ /* 0x020fe20000000000 */
[----:B------:R-:W-:Y:S02]  /*1140*/  IMAD.U32 R51, R68, 0x10000, RZ ;  /* 0x0001000044337824 */ /* 0x000fe400078e00ff */
[----:B------:R-:W-:Y:S02]  /*1150*/  IMAD.U32 R48, R45, 0x10000, RZ ;  /* 0x000100002d307824 */ /* 0x000fe400078e00ff */
[----:B------:R-:W-:-:S02]  /*1160*/  IMAD.U32 R46, R46, 0x10000, RZ ;  /* 0x000100002e2e7824 */ /* 0x000fc400078e00ff */
[----:B------:R-:W-:Y:S01]  /*1170*/  IMAD.U32 R44, R47, 0x10000, RZ ;  /* 0x000100002f2c7824 */ /* 0x000fe200078e00ff */
[----:B------:R-:W-:Y:S01]  /*1180*/  FADD R76, R76, R49 ;  /* 0x000000314c4c7221 */ /* 0x000fe20000000000 */
[----:B------:R-:W-:Y:S01]  /*1190*/  FADD R77, R77, R48 ;  /* 0x000000304d4d7221 */ /* 0x000fe20000000000 */
[----:B------:R-:W-:Y:S01]  /*11a0*/  FADD R80, R80, R51 ;  /* 0x0000003350507221 */ /* 0x000fe20000000000 */
[----:B------:R-:W-:Y:S01]  /*11b0*/  FADD R83, R83, R46 ;  /* 0x0000002e53537221 */ /* 0x000fe20000000000 */
[----:B------:R-:W-:Y:S01]  /*11c0*/  FADD R81, R81, R44 ;  /* 0x0000002c51517221 */ /* 0x000fe20000000000 */
[----:B------:R-:W-:Y:S04]  /*11d0*/  LDS.128 R48, [R200+0x800] ;  /* 0x00080000c8307984 */ /* 0x000fe80000000c00 */
[----:B------:R-:W-:Y:S01]  /*11e0*/  LDS.128 R44, [R200] ;  /* 0x00000000c82c7984 */ /* 0x000fe20000000c00 */
[----:B------:R-:W-:-:S02]  /*11f0*/  IMAD.U32 R185, R53, 0x10000, RZ ;  /* 0x0001000035b97824 */ /* 0x000fc400078e00ff */
[----:B------:R-:W-:Y:S02]  /*1200*/  IMAD.U32 R183, R52, 0x10000, RZ ;  /* 0x0001000034b77824 */ /* 0x000fe400078e00ff */
[----:B------:R-:W-:Y:S02]  /*1210*/  IMAD.U32 R191, R54, 0x10000, RZ ;  /* 0x0001000036bf7824 */ /* 0x000fe400078e00ff */
[----:B------:R-:W-:Y:S01]  /*1220*/  IMAD.U32 R55, R55, 0x10000, RZ ;  /* 0x0001000037377824 */ /* 0x000fe200078e00ff */
[----:B------:R-:W-:Y:S01]  /*1230*/  FADD R183, R183, R56 ;  /* 0x00000038b7b77221 */ /* 0x000fe20000000000 */
[----:B------:R-:W-:Y:S01]  /*1240*/  FADD R185, R185, R58 ;  /* 0x0000003ab9b97221 */ /* 0x000fe20000000000 */
[----:B------:R-:W-:Y:S01]  /*1250*/  FADD R191, R191, R60 ;  /* 0x0000003cbfbf7221 */ /* 0x000fe20000000000 */
[----:B------:R-:W-:Y:S01]  /*1260*/  FADD R192, R55, R62 ;  /* 0x0000003e37c07221 */ /* 0x000fe20000000000 */
[----:B------:R-:W-:Y:S02]  /*1270*/  I2FP.F32.S32 R52, R64 ;  /* 0x0000004000347245 */ /* 0x000fe40000201400 */
[----:B------:R-:W-:-:S02]  /*1280*/  I2FP.F32.S32 R54, R65 ;  /* 0x0000004100367245 */ /* 0x000fc40000201400 */
[----:B------:R-:W-:Y:S02]  /*1290*/  I2FP.F32.S32 R66, R66 ;  /* 0x0000004200427245 */ /* 0x000fe40000201400 */
[----:B------:R-:W-:Y:S02]  /*12a0*/  I2FP.F32.S32 R56, R67 ;  /* 0x0000004300387245 */ /* 0x000fe40000201400 */
[----:B------:R-:W-:Y:S02]  /*12b0*/  I2FP.F32.S32 R58, R73 ;  /* 0x00000049003a7245 */ /* 0x000fe40000201400 */
[----:B------:R-:W-:Y:S02]  /*12c0*/  I2FP.F32.S32 R60, R75 ;  /* 0x0000004b003c7245 */ /* 0x000fe40000201400 */
        /* <DEDUP_REMOVED lines=9> */
[----:B------:R-:W-:Y:S01]  /*1360*/  I2FP.F32.S32 R70, R91 ;  /* 0x0000005b00467245 */ /* 0x000fe20000201400 */
[----:B------:R-:W-:Y:S01]  /*1370*/  FADD R186, R186, R57 ;  /* 0x00000039baba7221 */ /* 0x000fe20000000000 */
[----:B------:R-:W-:Y:S01]  /*1380*/  FADD R194, R194, R61 ;  /* 0x0000003dc2c27221 */ /* 0x000fe20000000000 */
[C---:B------:R-:W-:Y:S01]  /*1390*/  FMUL R53, R169.reuse, R54 ;  /* 0x00000036a9357220 */ /* 0x040fe20000400000 */
[C---:B------:R-:W-:Y:S01]  /*13a0*/  FMUL R54, R169.reuse, R66 ;  /* 0x00000042a9367220 */ /* 0x040fe20000400000 */
[C---:B------:R-:W-:Y:S01]  /*13b0*/  FMUL R55, R169.reuse, R56 ;  /* 0x00000038a9377220 */ /* 0x040fe20000400000 */
[C---:B------:R-:W-:Y:S01]  /*13c0*/  FMUL R57, R169.reuse, R58 ;  /* 0x0000003aa9397220 */ /* 0x040fe20000400000 */
[C---:B------:R-:W-:Y:S01]  /*13d0*/  FMUL R59, R169.reuse, R60 ;  /* 0x0000003ca93b7220 */ /* 0x040fe20000400000 */
[C---:B------:R-:W-:Y:S01]  /*13e0*/  FMUL R61, R169.reuse, R62 ;  /* 0x0000003ea93d7220 */ /* 0x040fe20000400000 */
[C---:B------:R-:W-:Y:S01]  /*13f0*/  FMUL R63, R169.reuse, R64 ;  /* 0x00000040a93f7220 */ /* 0x040fe20000400000 */
[C---:B------:R-:W-:Y:S01]  /*1400*/  FMUL R52, R169.reuse, R52 ;  /* 0x00000034a9347220 */ /* 0x040fe20000400000 */
[----:B------:R-:W-:Y:S01]  /*1410*/  BAR.SYNC.DEFER_BLOCKING 0x0 ;  /* 0x0000000000007b1d */ /* 0x000fe20000010000 */
[C---:B------:R-:W-:Y:S01]  /*1420*/  FMUL R56, R169.reuse, R72 ;  /* 0x00000048a9387220 */ /* 0x040fe20000400000 */
[C---:B------:R-:W-:Y:S01]  /*1430*/  FMUL R58, R169.reuse, R74 ;  /* 0x0000004aa93a7220 */ /* 0x040fe20000400000 */
[C---:B------:R-:W-:Y:S01]  /*1440*/  FMUL R60, R169.reuse, R84 ;  /* 0x00000054a93c7220 */ /* 0x040fe20000400000 */
[C---:B------:R-:W-:Y:S01]  /*1450*/  FMUL R62, R169.reuse, R86 ;  /* 0x00000056a93e7220 */ /* 0x040fe20000400000 */
[C---:B------:R-:W-:Y:S01]  /*1460*/  FMUL R64, R169.reuse, R88 ;  /* 0x00000058a9407220 */ /* 0x040fe20000400000 */
[C---:B------:R-:W-:Y:S01]  /*1470*/  FMUL R65, R169.reuse, R68 ;  /* 0x00000044a9417220 */ /* 0x040fe20000400000 */
[C---:B------:R-:W-:Y:S01]  /*1480*/  FMUL R66, R169.reuse, R90 ;  /* 0x0000005aa9427220 */ /* 0x040fe20000400000 */
[----:B------:R-:W-:Y:S01]  /*1490*/  FMUL R67, R169, R70 ;  /* 0x00000046a9437220 */ /* 0x000fe20000400000 */
[----:B------:R-:W-:Y:S04]  /*14a0*/  STS.128 [R167], R52 ;  /* 0x00000034a7007388 */ /* 0x000fe80000000c00 */
[----:B------:R-:W-:Y:S04]  /*14b0*/  STS.128 [R167+0x10], R56 ;  /* 0x00001038a7007388 */ /* 0x000fe80000000c00 */
[----:B------:R-:W-:Y:S04]  /*14c0*/  STS.128 [R167+0x20], R60 ;  /* 0x0000203ca7007388 */ /* 0x000fe80000000c00 */
[----:B------:R0:W-:Y:S04]  /*14d0*/  STS.128 [R167+0x30], R64 ;  /* 0x00003040a7007388 */ /* 0x0001e80000000c00 */
[----:B------:R-:W-:Y:S06]  /*14e0*/  BAR.SYNC.DEFER_BLOCKING 0x0 ;  /* 0x0000000000007b1d */ /* 0x000fec0000010000 */
[----:B------:R-:W1:Y:S01]  /*14f0*/  LDS.128 R52, [R166+0x10] ;  /* 0x00001000a6347984 */ /* 0x000e620000000c00 */
[----:B------:R-:W-:Y:S01]  /*1500*/  IMAD.U32 R71, R71, 0x10000, RZ ;  /* 0x0001000047477824 */ /* 0x000fe200078e00ff */
[----:B------:R-:W-:Y:S01]  /*1510*/  I2FP.F32.S32 R219, R94 ;  /* 0x0000005e00db7245 */ /* 0x000fe20000201400 */
[----:B---3--:R-:W-:Y:S01]  /*1520*/  IMAD.U32 R85, R108, 0x10000, RZ ;  /* 0x000100006c557824 */ /* 0x008fe200078e00ff */
[----:B0-----:R-:W-:Y:S01]  /*1530*/  I2FP.F32.S32 R67, R105 ;  /* 0x0000006900437245 */ /* 0x001fe20000201400 */
[----:B------:R-:W-:Y:S01]  /*1540*/  FADD R78, R78, R71 ;  /* 0x000000474e4e7221 */ /* 0x000fe20000000000 */
[----:B------:R-:W-:Y:S01]  /*1550*/  I2FP.F32.S32 R71, R99 ;  /* 0x0000006300477245 */ /* 0x000fe20000201400 */
[----:B------:R-:W-:Y:S01]  /*1560*/  IMAD.U32 R87, R110, 0x10000, RZ ;  /* 0x000100006e577824 */ /* 0x000fe200078e00ff */
[----:B------:R-:W-:Y:S01]  /*1570*/  I2FP.F32.S32 R209, R107 ;  /* 0x0000006b00d17245 */ /* 0x000fe20000201400 */
[----:B------:R-:W-:Y:S01]  /*1580*/  IMAD.U32 R94, R113, 0x10000, RZ ;  /* 0x00010000715e7824 */ /* 0x000fe200078e00ff */
[----:B------:R-:W-:-:S02]  /*1590*/  PRMT R99, R108, 0x7632, R99 ;  /* 0x000076326c637816 */ /* 0x000fc40000000063 */
[----:B------:R-:W-:Y:S02]  /*15a0*/  PRMT R203, R110, 0x7632, R203 ;  /* 0x000076326ecb7816 */ /* 0x000fe400000000cb */
[----:B------:R-:W-:Y:S02]  /*15b0*/  PRMT R105, R113, 0x7632, R105 ;  /* 0x0000763271697816 */ /* 0x000fe40000000069 */
[----:B------:R-:W-:Y:S02]  /*15c0*/  PRMT R110, R118, 0x7632, R110 ;  /* 0x00007632766e7816 */ /* 0x000fe4000000006e */
[----:B------:R-:W-:Y:S02]  /*15d0*/  PRMT R108, R119, 0x7632, R108 ;  /* 0x00007632776c7816 */ /* 0x000fe4000000006c */
[----:B------:R-:W-:Y:S02]  /*15e0*/  PRMT R113, R122, 0x7632, R113 ;  /* 0x000076327a717816 */ /* 0x000fe40000000071 */
[----:B------:R-:W-:Y:S01]  /*15f0*/  PRMT R107, R123, 0x7632, R107 ;  /* 0x000076327b6b7816 */ /* 0x000fe2000000006b */
[----:B------:R-:W-:Y:S01]  /*1600*/  IMAD.U32 R119, R119, 0x10000, RZ ;  /* 0x0001000077777824 */ /* 0x000fe200078e00ff */
[----:B------:R-:W-:Y:S01]  /*1610*/  I2FP.F32.S32 R221, R95 ;  /* 0x0000005f00dd7245 */ /* 0x000fe20000201400 */
[----:B------:R-:W-:Y:S01]  /*1620*/  IMAD.U32 R95, R118, 0x10000, RZ ;  /* 0x00010000765f7824 */ /* 0x000fe200078e00ff */
[----:B------:R-:W-:Y:S01]  /*1630*/  I2FP.F32.S32 R65, R104 ;  /* 0x0000006800417245 */ /* 0x000fe20000201400 */
[----:B------:R-:W-:-:S02]  /*1640*/  IMAD.U32 R122, R122, 0x10000, RZ ;  /* 0x000100007a7a7824 */ /* 0x000fc400078e00ff */
[----:B------:R-:W-:Y:S02]  /*1650*/  IMAD.U32 R104, R123, 0x10000, RZ ;  /* 0x000100007b687824 */ /* 0x000fe400078e00ff */
[----:B------:R-:W-:Y:S02]  /*1660*/  IMAD.U32 R108, R108, 0x10000, RZ ;  /* 0x000100006c6c7824 */ /* 0x000fe400078e00ff */
[----:B------:R-:W-:Y:S02]  /*1670*/  IMAD.U32 R107, R107, 0x10000, RZ ;  /* 0x000100006b6b7824 */ /* 0x000fe400078e00ff */
[----:B------:R-:W-:Y:S02]  /*1680*/  IMAD.U32 R110, R110, 0x10000, RZ ;  /* 0x000100006e6e7824 */ /* 0x000fe400078e00ff */
[----:B------:R-:W-:Y:S02]  /*1690*/  IMAD.U32 R113, R113, 0x10000, RZ ;  /* 0x0001000071717824 */ /* 0x000fe400078e00ff */
[----:B------:R-:W-:Y:S01]  /*16a0*/  IMAD.U32 R197, R69, 0x10000, RZ ;  /* 0x0001000045c57824 */ /* 0x000fe200078e00ff */
[----:B------:R-:W-:Y:S01]  /*16b0*/  I2FP.F32.S32 R69, R98 ;  /* 0x0000006200457245 */ /* 0x000fe20000201400 */
[----:B-1----:R-:W-:Y:S01]  /*16c0*/  FFMA R55, R108, R55, R107 ;  /* 0x000000376c377223 */ /* 0x002fe2000000006b */
[----:B------:R-:W-:Y:S01]  /*16d0*/  FFMA R54, R119, R54, R104 ;  /* 0x0000003677367223 */ /* 0x000fe20000000068 */
[----:B------:R-:W-:Y:S01]  /*16e0*/  FFMA R53, R110, R53, R113 ;  /* 0x000000356e357223 */ /* 0x000fe20000000071 */
[----:B------:R-:W-:Y:S01]  /*16f0*/  FFMA R52, R95, R52, R122 ;  /* 0x000000345f347223 */ /* 0x000fe2000000007a */
[----:B------:R-:W-:Y:S01]  /*1700*/  FADD R197, R82, R197 ;  /* 0x000000c552c57221 */ /* 0x000fe20000000000 */
[----:B------:R-:W-:Y:S01]  /*1710*/  I2FP.F32.S32 R217, R93 ;  /* 0x0000005d00d97245 */ /* 0x000fe20000201400 */
[C---:B------:R-:W-:Y:S01]  /*1720*/  IMAD.U32 R91, R47.reuse, 0x10000, RZ ;  /* 0x000100002f5b7824 */ /* 0x040fe200078e00ff */
[----:B------:R-:W-:Y:S01]  /*1730*/  PRMT R82, R47, 0x7632, R82 ;  /* 0x000076322f527816 */ /* 0x000fe20000000052 */
[C---:B------:R-:W-:Y:S01]  /*1740*/  IMAD.U32 R89, R46.reuse, 0x10000, RZ ;  /* 0x000100002e597824 */ /* 0x040fe200078e00ff */
[----:B------:R-:W-:Y:S01]  /*1750*/  PRMT R84, R46, 0x7632, R84 ;  /* 0x000076322e547816 */ /* 0x000fe20000000054 */
[C---:B------:R-:W-:Y:S01]  /*1760*/  IMAD.U32 R86, R45.reuse, 0x10000, RZ ;  /* 0x000100002d567824 */ /* 0x040fe200078e00ff */
[----:B------:R-:W-:Y:S01]  /*1770*/  PRMT R88, R45, 0x7632, R88 ;  /* 0x000076322d587816 */ /* 0x000fe20000000058 */
[C---:B------:R-:W-:Y:S01]  /*1780*/  IMAD.U32 R93, R44.reuse, 0x10000, RZ ;  /* 0x000100002c5d7824 */ /* 0x040fe200078e00ff */
[----:B------:R-:W-:-:S02]  /*1790*/  PRMT R90, R44, 0x7632, R90 ;  /* 0x000076322c5a7816 */ /* 0x000fc4000000005a */
[----:B------:R-:W0:Y:S01]  /*17a0*/  LDS.128 R44, [R166] ;  /* 0x00000000a62c7984 */ /* 0x000e220000000c00 */
[----:B------:R-:W-:Y:S01]  /*17b0*/  FFMA R73, R79, R55, R196 ;  /* 0x000000374f497223 */ /* 0x000fe200000000c4 */
[----:B------:R-:W-:Y:S01]  /*17c0*/  FFMA R72, R78, R54, R201 ;  /* 0x000000364e487223 */ /* 0x000fe200000000c9 */
[----:B------:R-:W-:Y:S01]  /*17d0*/  FFMA R75, R77, R53, R198 ;  /* 0x000000354d4b7223 */ /* 0x000fe200000000c6 */
[----:B------:R-:W-:Y:S01]  /*17e0*/  FFMA R74, R76, R52, R199 ;  /* 0x000000344c4a7223 */ /* 0x000fe200000000c7 */
[C---:B------:R-:W-:Y:S01]  /*17f0*/  FMUL R58, R168.reuse, R69 ;  /* 0x00000045a83a7220 */ /* 0x040fe20000400000 */
[----:B------:R-:W-:Y:S01]  /*1800*/  FMUL R59, R168, R71 ;  /* 0x00000047a83b7220 */ /* 0x000fe20000400000 */
[----:B------:R-:W1:Y:S04]  /*1810*/  LDS.128 R52, [R166+0x1010] ;  /* 0x00101000a6347984 */ /* 0x000e680000000c00 */
[----:B------:R-:W2:Y:S01]  /*1820*/  LDS.128 R68, [R166+0x1000] ;  /* 0x00100000a6447984 */ /* 0x000ea20000000c00 */
[----:B------:R-:W-:-:S02]  /*1830*/  I2FP.F32.S32 R63, R102 ;  /* 0x00000066003f7245 */ /* 0x000fc40000201400 */
[----:B------:R-:W-:Y:S02]  /*1840*/  I2FP.F32.S32 R215, R92 ;  /* 0x0000005c00d77245 */ /* 0x000fe40000201400 */
[----:B------:R-:W-:Y:S02]  /*1850*/  I2FP.F32.S32 R223, R96 ;  /* 0x0000006000df7245 */ /* 0x000fe40000201400 */
[----:B------:R-:W-:Y:S02]  /*1860*/  I2FP.F32.S32 R225, R97 ;  /* 0x0000006100e17245 */ /* 0x000fe40000201400 */
[----:B------:R-:W-:Y:S02]  /*1870*/  I2FP.F32.S32 R211, R100 ;  /* 0x0000006400d37245 */ /* 0x000fe40000201400 */
[----:B------:R-:W-:Y:S02]  /*1880*/  I2FP.F32.S32 R61, R101 ;  /* 0x00000065003d7245 */ /* 0x000fe40000201400 */
[----:B------:R-:W-:-:S02]  /*1890*/  I2FP.F32.S32 R213, R103 ;  /* 0x0000006700d57245 */ /* 0x000fc40000201400 */
[----:B------:R-:W-:Y:S01]  /*18a0*/  I2FP.F32.S32 R207, R106 ;  /* 0x0000006a00cf7245 */ /* 0x000fe20000201400 */
[C---:B------:R-:W-:Y:S01]  /*18b0*/  IMAD.U32 R92, R115.reuse, 0x10000, RZ ;  /* 0x00010000735c7824 */ /* 0x040fe200078e00ff */
[----:B------:R-:W-:Y:S01]  /*18c0*/  PRMT R206, R115, 0x7632, R206 ;  /* 0x0000763273ce7816 */ /* 0x000fe200000000ce */
[----:B------:R-:W-:Y:S01]  /*18d0*/  FMUL R64, R168, R65 ;  /* 0x00000041a8407220 */ /* 0x000fe20000400000 */
        /* <DEDUP_REMOVED lines=21> */
[----:B------:R-:W-:Y:S01]  /*1a30*/  FMUL R67, R168, R209 ;  /* 0x000000d1a8437220 */ /* 0x000fe20000400000 */
[----:B------:R-:W-:-:S02]  /*1a40*/  PRMT R210, R116, 0x7632, R210 ;  /* 0x0000763274d27816 */ /* 0x000fc400000000d2 */
[----:B------:R-:W-:Y:S01]  /*1a50*/  PRMT R214, R120, 0x7632, R214 ;  /* 0x0000763278d67816 */ /* 0x000fe200000000d6 */
[----:B------:R-:W-:Y:S02]  /*1a60*/  IMAD.U32 R198, R190, 0x10000, RZ ;  /* 0x00010000bec67824 */ /* 0x000fe400078e00ff */
[----:B------:R-:W-:Y:S02]  /*1a70*/  IMAD.U32 R190, R210, 0x10000, RZ ;  /* 0x00010000d2be7824 */ /* 0x000fe400078e00ff */
[----:B------:R-:W-:Y:S01]  /*1a80*/  IMAD.U32 R123, R214, 0x10000, RZ ;  /* 0x00010000d67b7824 */ /* 0x000fe200078e00ff */
[----:B------:R-:W-:Y:S04]  /*1a90*/  STS.128 [R167], R48 ;  /* 0x00000030a7007388 */ /* 0x000fe80000000c00 */
[----:B------:R-:W-:Y:S04]  /*1aa0*/  STS.128 [R167+0x10], R56 ;  /* 0x00001038a7007388 */ /* 0x000fe80000000c00 */
[----:B------:R3:W-:Y:S04]  /*1ab0*/  STS.128 [R167+0x20], R60 ;  /* 0x0000203ca7007388 */ /* 0x0007e80000000c00 */
[----:B------:R4:W-:Y:S04]  /*1ac0*/  STS.128 [R167+0x30], R64 ;  /* 0x00003040a7007388 */ /* 0x0009e80000000c00 */
[----:B------:R-:W-:Y:S01]  /*1ad0*/  BAR.SYNC.DEFER_BLOCKING 0x0 ;  /* 0x0000000000007b1d */ /* 0x000fe20000010000 */
[----:B------:R-:W-:Y:S01]  /*1ae0*/  PRMT R205, R114, 0x7632, R205 ;  /* 0x0000763272cd7816 */ /* 0x000fe200000000cd */
[----:B------:R-:W-:Y:S01]  /*1af0*/  IMAD.U32 R196, R193, 0x10000, RZ ;  /* 0x00010000c1c47824 */ /* 0x000fe200078e00ff */
[----:B------:R-:W-:Y:S01]  /*1b00*/  PRMT R208, R117, 0x7632, R208 ;  /* 0x0000763275d07816 */ /* 0x000fe200000000d0 */
[----:B0-----:R-:W-:Y:S01]  /*1b10*/  FFMA R45, R190, R45, R123 ;  /* 0x0000002dbe2d7223 */ /* 0x001fe2000000007b */
[----:B------:R-:W-:Y:S01]  /*1b20*/  PRMT R212, R121, 0x7632, R212 ;  /* 0x0000763279d47816 */ /* 0x000fe200000000d4 */
[----:B------:R-:W-:-:S02]  /*1b30*/  IMAD.U32 R101, R116, 0x10000, RZ ;  /* 0x0001000074657824 */ /* 0x000fc400078e00ff */
[----:B------:R-:W-:Y:S01]  /*1b40*/  IMAD.U32 R120, R120, 0x10000, RZ ;  /* 0x0001000078787824 */ /* 0x000fe200078e00ff */
[----:B---3--:R-:W-:Y:S01]  /*1b50*/  FFMA R63, R81, R45, R196 ;  /* 0x0000002d513f7223 */ /* 0x008fe200000000c4 */
[----:B------:R-:W-:Y:S01]  /*1b60*/  IMAD.U32 R116, R121, 0x10000, RZ ;  /* 0x0001000079747824 */ /* 0x000fe200078e00ff */
[----:B------:R-:W-:Y:S01]  /*1b70*/  PRMT R204, R111, 0x7632, R204 ;  /* 0x000076326fcc7816 */ /* 0x000fe200000000cc */
[----:B------:R-:W-:Y:S01]  /*1b80*/  IMAD.U32 R114, R114, 0x10000, RZ ;  /* 0x0001000072727824 */ /* 0x000fe200078e00ff */
[----:B------:R-:W-:Y:S01]  /*1b90*/  FFMA R44, R101, R44, R120 ;  /* 0x0000002c652c7223 */ /* 0x000fe20000000078 */
[----:B------:R-:W-:Y:S02]  /*1ba0*/  IMAD.U32 R117, R117, 0x10000, RZ ;  /* 0x0001000075757824 */ /* 0x000fe400078e00ff */
[----:B------:R-:W-:Y:S02]  /*1bb0*/  IMAD.U32 R118, R208, 0x10000, RZ ;  /* 0x00010000d0767824 */ /* 0x000fe400078e00ff */
[----:B------:R-:W-:-:S02]  /*1bc0*/  IMAD.U32 R121, R212, 0x10000, RZ ;  /* 0x00010000d4797824 */ /* 0x000fc400078e00ff */
[----:B------:R-:W-:Y:S02]  /*1bd0*/  IMAD.U32 R203, R203, 0x10000, RZ ;  /* 0x00010000cbcb7824 */ /* 0x000fe400078e00ff */
[----:B------:R-:W-:Y:S01]  /*1be0*/  IMAD.U32 R196, R205, 0x10000, RZ ;  /* 0x00010000cdc47824 */ /* 0x000fe200078e00ff */
[----:B------:R-:W-:Y:S01]  /*1bf0*/  FFMA R47, R118, R47, R121 ;  /* 0x0000002f762f7223 */ /* 0x000fe20000000079 */
[----:B------:R-:W-:Y:S01]  /*1c00*/  FFMA R46, R117, R46, R116 ;  /* 0x0000002e752e7223 */ /* 0x000fe20000000074 */
[----:B-1----:R-:W-:Y:S01]  /*1c10*/  FFMA R56, R87, R52, R114 ;  /* 0x0000003457387223 */ /* 0x002fe20000000072 */
[----:B------:R-:W-:Y:S01]  /*1c20*/  FFMA R57, R203, R53, R196 ;  /* 0x00000035cb397223 */ /* 0x000fe200000000c4 */
[----:B------:R-:W-:Y:S01]  /*1c30*/  FFMA R60, R80, R44, R187 ;  /* 0x0000002c503c7223 */ /* 0x000fe200000000bb */
[----:B----4-:R-:W-:Y:S01]  /*1c40*/  IMAD.U32 R67, R182, 0x10000, RZ ;  /* 0x00010000b6437824 */ /* 0x010fe200078e00ff */
[----:B------:R-:W0:Y:S01]  /*1c50*/  LDS.128 R48, [R166+0x1000] ;  /* 0x00100000a6307984 */ /* 0x000e220000000c00 */
[----:B------:R-:W-:-:S02]  /*1c60*/  IMAD.U32 R111, R111, 0x10000, RZ ;  /* 0x000100006f6f7824 */ /* 0x000fc400078e00ff */
[----:B------:R-:W-:Y:S02]  /*1c70*/  IMAD.U32 R187, R204, 0x10000, RZ ;  /* 0x00010000ccbb7824 */ /* 0x000fe400078e00ff */
[----:B------:R-:W-:Y:S01]  /*1c80*/  IMAD.U32 R206, R206, 0x10000, RZ ;  /* 0x00010000cece7824 */ /* 0x000fe200078e00ff */
[----:B------:R-:W-:Y:S01]  /*1c90*/  FFMA R61, R83, R47, R198 ;  /* 0x0000002f533d7223 */ /* 0x000fe200000000c6 */
[----:B------:R-:W-:Y:S01]  /*1ca0*/  FFMA R184, R197, R46, R184 ;  /* 0x0000002ec5b87223 */ /* 0x000fe200000000b8 */
[----:B------:R-:W-:Y:S01]  /*1cb0*/  FFMA R67, R194, R57, R67 ;  /* 0x00000039c2437223 */ /* 0x000fe20000000043 */
[----:B------:R-:W-:Y:S01]  /*1cc0*/  FFMA R180, R191, R56, R180 ;  /* 0x00000038bfb47223 */ /* 0x000fe200000000b4 */
[----:B------:R-:W1:Y:S01]  /*1cd0*/  LDS.128 R44, [R166+0x1010] ;  /* 0x00101000a62c7984 */ /* 0x000e620000000c00 */
[----:B------:R-:W-:Y:S01]  /*1ce0*/  FFMA R65, R187, R55, R206 ;  /* 0x00000037bb417223 */ /* 0x000fe200000000ce */
[----:B------:R-:W-:Y:S02]  /*1cf0*/  FFMA R62, R111, R54, R92 ;  /* 0x000000366f3e7223 */ /* 0x000fe4000000005c */
[----:B------:R-:W3:Y:S04]  /*1d00*/  LDS.128 R56, [R166+0x10] ;  /* 0x00001000a6387984 */ /* 0x000ee80000000c00 */
[----:B------:R-:W4:Y:S01]  /*1d10*/  LDS.128 R52, [R166] ;  /* 0x00000000a6347984 */ /* 0x000f220000000c00 */
[----:B------:R-:W-:Y:S01]  /*1d20*/  PRMT R100, R109, 0x7632, R100 ;  /* 0x000076326d647816 */ /* 0x000fe20000000064 */
[----:B------:R-:W-:Y:S01]  /*1d30*/  FFMA R62, R192, R62, R179 ;  /* 0x0000003ec03e7223 */ /* 0x000fe200000000b3 */
[----:B------:R-:W-:Y:S01]  /*1d40*/  PRMT R103, R112, 0x7632, R103 ;  /* 0x0000763270677816 */ /* 0x000fe20000000067 */
[----:B------:R-:W-:-:S02]  /*1d50*/  IMAD.U32 R66, R105, 0x10000, RZ ;  /* 0x0001000069427824 */ /* 0x000fc400078e00ff */
[----:B------:R-:W-:Y:S01]  /*1d60*/  IMAD.U32 R179, R100, 0x10000, RZ ;  /* 0x0001000064b37824 */ /* 0x000fe200078e00ff */
[----:B------:R-:W-:Y:S01]  /*1d70*/  PLOP3.LUT P3, PT, PT, PT, UP0, 0x80, 0x0 ;  /* 0x000000000000781c */ /* 0x000fe20003f6f008 */
[----:B------:R-:W-:Y:S02]  /*1d80*/  IMAD.U32 R105, R99, 0x10000, RZ ;  /* 0x0001000063697824 */ /* 0x000fe400078e00ff */
[----:B------:R-:W-:Y:S01]  /*1d90*/  IMAD.U32 R100, R103, 0x10000, RZ ;  /* 0x0001000067647824 */ /* 0x000fe200078e00ff */
[----:B--2---:R-:W-:Y:S01]  /*1da0*/  FFMA R103, R179, R71, R66 ;  /* 0x00000047b3677223 */ /* 0x004fe20000000042 */
[----:B------:R-:W-:Y:S02]  /*1db0*/  IMAD.U32 R64, R181, 0x10000, RZ ;  /* 0x00010000b5407824 */ /* 0x000fe400078e00ff */
[----:B------:R-:W-:Y:S01]  /*1dc0*/  IMAD.U32 R109, R109, 0x10000, RZ ;  /* 0x000100006d6d7824 */ /* 0x000fe200078e00ff */
[----:B------:R-:W-:Y:S01]  /*1dd0*/  FFMA R71, R105, R69, R100 ;  /* 0x0000004569477223 */ /* 0x000fe20000000064 */
[----:B------:R-:W-:Y:S01]  /*1de0*/  IMAD.U32 R112, R112, 0x10000, RZ ;  /* 0x0001000070707824 */ /* 0x000fe200078e00ff */
[----:B------:R-:W-:Y:S01]  /*1df0*/  FFMA R69, R189, R103, R64 ;  /* 0x00000067bd457223 */ /* 0x000fe20000000040 */
[----:B------:R-:W-:Y:S01]  /*1e00*/  IMAD.U32 R99, R176, 0x10000, RZ ;  /* 0x00010000b0637824 */ /* 0x000fe200078e00ff */
[----:B------:R-:W-:Y:S01]  /*1e10*/  FFMA R70, R109, R70, R94 ;  /* 0x000000466d467223 */ /* 0x000fe2000000005e */
[----:B------:R-:W-:Y:S01]  /*1e20*/  IMAD.U32 R188, R188, 0x10000, RZ ;  /* 0x00010000bcbc7824 */ /* 0x000fe200078e00ff */
[----:B0-----:R-:W-:Y:S01]  /*1e30*/  FFMA R66, R179, R51, R66 ;  /* 0x00000033b3427223 */ /* 0x001fe20000000042 */
[----:B------:R-:W-:Y:S01]  /*1e40*/  FFMA R64, R109, R50, R94 ;  /* 0x000000326d407223 */ /* 0x000fe2000000005e */
[----:B------:R-:W-:Y:S01]  /*1e50*/  IMAD.U32 R51, R202, 0x10000, RZ ;  /* 0x00010000ca337824 */ /* 0x000fe200078e00ff */
[----:B------:R-:W-:Y:S01]  /*1e60*/  FFMA R49, R105, R49, R100 ;  /* 0x0000003169317223 */ /* 0x000fe20000000064 */
[--C-:B------:R-:W-:Y:S01]  /*1e70*/  FFMA R68, R85, R68, R112.reuse ;  /* 0x0000004455447223 */ /* 0x100fe20000000070 */
[----:B------:R-:W-:Y:S01]  /*1e80*/  IMAD.U32 R50, R115, 0x10000, RZ ;  /* 0x0001000073327824 */ /* 0x000fe200078e00ff */
[----:B------:R-:W-:Y:S01]  /*1e90*/  FFMA R48, R85, R48, R112 ;  /* 0x0000003055307223 */ /* 0x000fe20000000070 */
[----:B------:R-:W-:-:S02]  /*1ea0*/  IMAD.U32 R98, R98, 0x10000, RZ ;  /* 0x0001000062627824 */ /* 0x000fc400078e00ff */
[----:B------:R-:W-:Y:S01]  /*1eb0*/  IMAD.U32 R88, R88, 0x10000, RZ ;  /* 0x0001000058587824 */ /* 0x000fe200078e00ff */
[----:B-1----:R-:W-:Y:S01]  /*1ec0*/  FFMA R206, R187, R47, R206 ;  /* 0x0000002fbbce7223 */ /* 0x002fe200000000ce */
[----:B------:R-:W-:Y:S01]  /*1ed0*/  FFMA R46, R111, R46, R92 ;  /* 0x0000002e6f2e7223 */ /* 0x000fe2000000005c */
[----:B------:R-:W-:Y:S01]  /*1ee0*/  IMAD.U32 R47, R102, 0x10000, RZ ;  /* 0x00010000662f7824 */ /* 0x000fe200078e00ff */
[----:B------:R-:W-:Y:S01]  /*1ef0*/  FFMA R45, R203, R45, R196 ;  /* 0x0000002dcb2d7223 */ /* 0x000fe200000000c4 */
[----:B---3--:R-:W-:Y:S01]  /*1f00*/  FFMA R58, R119, R58, R104 ;  /* 0x0000003a773a7223 */ /* 0x008fe20000000068 */
[----:B------:R-:W-:Y:S01]  /*1f10*/  FFMA R44, R87, R44, R114 ;  /* 0x0000002c572c7223 */ /* 0x000fe20000000072 */
[----:B------:R-:W-:Y:S01]  /*1f20*/  IMAD.U32 R90, R90, 0x10000, RZ ;  /* 0x000100005a5a7824 */ /* 0x000fe200078e00ff */
[----:B------:R-:W-:Y:S01]  /*1f30*/  FFMA R59, R108, R59, R107 ;  /* 0x0000003b6c3b7223 */ /* 0x000fe2000000006b */
[----:B----4-:R-:W-:Y:S01]  /*1f40*/  FFMA R54, R117, R54, R116 ;  /* 0x0000003675367223 */ /* 0x010fe20000000074 */
[----:B------:R-:W-:Y:S01]  /*1f50*/  FFMA R55, R118, R55, R121 ;  /* 0x0000003776377223 */ /* 0x000fe20000000079 */
[----:B------:R-:W-:Y:S01]  /*1f60*/  FFMA R53, R190, R53, R123 ;  /* 0x00000035be357223 */ /* 0x000fe2000000007b */
[----:B------:R-:W-:Y:S01]  /*1f70*/  FFMA R52, R101, R52, R120 ;  /* 0x0000003465347223 */ /* 0x000fe20000000078 */
[----:B------:R-:W-:Y:S01]  /*1f80*/  IMAD.U32 R82, R82, 0x10000, RZ ;  /* 0x0001000052527824 */ /* 0x000fe200078e00ff */
[----:B------:R-:W-:Y:S01]  /*1f90*/  FFMA R57, R110, R57, R113 ;  /* 0x000000396e397223 */ /* 0x000fe20000000071 */
[----:B------:R-:W-:Y:S01]  /*1fa0*/  IMAD.U32 R84, R84, 0x10000, RZ ;  /* 0x0001000054547824 */ /* 0x000fe200078e00ff */
[----:B------:R-:W-:Y:S01]  /*1fb0*/  FFMA R56, R95, R56, R122 ;  /* 0x000000385f387223 */ /* 0x000fe2000000007a */
[C---:B------:R-:W-:Y:S01]  /*1fc0*/  FFMA R71, R186.reuse, R71, R99 ;  /* 0x00000047ba477223 */ /* 0x040fe20000000063 */
[----:B------:R-:W-:Y:S01]  /*1fd0*/  FFMA R85, R186, R49, R51 ;  /* 0x00000031ba557223 */ /* 0x000fe20000000033 */
        /* <DEDUP_REMOVED lines=18> */
[----:B------:R-:W-:Y:S01]  /*2100*/  IMAD.MOV.U32 R78, RZ, RZ, 0x3f800000 ;  /* 0x3f800000ff4e7424 */ /* 0x000fe200078e00ff */
[----:B------:R-:W-:Y:S01]  /*2110*/  CS2R R226, SRZ ;  /* 0x0000000000e27805 */ /* 0x000fe2000001ff00 */
[----:B------:R-:W-:Y:S01]  /*2120*/  CS2R R224, SRZ ;  /* 0x0000000000e07805 */ /* 0x000fe2000001ff00 */
[----:B------:R-:W-:Y:S01]  /*2130*/  CS2R R218, SRZ ;  /* 0x0000000000da7805 */ /* 0x000fe2000001ff00 */
[----:B------:R-:W-:Y:S01]  /*2140*/  CS2R R222, SRZ ;  /* 0x0000000000de7805 */ /* 0x000fe2000001ff00 */
[----:B------:R-:W-:Y:S01]  /*2150*/  CS2R R232, SRZ ;  /* 0x0000000000e87805 */ /* 0x000fe2000001ff00 */
[----:B------:R-:W-:Y:S01]  /*2160*/  IMAD.MOV.U32 R237, RZ, RZ, RZ ;  /* 0x000000ffffed7224 */ /* 0x000fe200078e00ff */
[----:B------:R-:W-:Y:S01]  /*2170*/  CS2R R234, SRZ ;  /* 0x0000000000ea7805 */ /* 0x000fe2000001ff00 */
[----:B------:R-:W-:Y:S01]  /*2180*/  IMAD.MOV.U32 R239, RZ, RZ, RZ ;  /* 0x000000ffffef7224 */ /* 0x000fe200078e00ff */
[----:B------:R-:W-:Y:S01]  /*2190*/  CS2R R230, SRZ ;  /* 0x0000000000e67805 */ /* 0x000fe2000001ff00 */
        /* <DEDUP_REMOVED lines=9> */
[----:B------:R-:W-:Y:S01]  /*2230*/  IMAD.MOV.U32 R79, RZ, RZ, 0x3f800000 ;  /* 0x3f800000ff4f7424 */ /* 0x000fe200078e00ff */
[----:B------:R-:W-:Y:S01]  /*2240*/  F2FP.BF16.PACK_AB R46, R75, R74 ;  /* 0x0000004a4b2e723e */ /* 0x000fe200000010ff */
[----:B------:R-:W-:Y:S01]  /*2250*/  IMAD.MOV.U32 R82, RZ, RZ, 0x3f800000 ;  /* 0x3f800000ff527424 */ /* 0x000fe200078e00ff */
[----:B------:R-:W-:Y:S01]  /*2260*/  F2FP.BF16.PACK_AB R47, R73, R72 ;  /* 0x00000048492f723e */ /* 0x000fe200000010ff */
[----:B------:R-:W-:-:S02]  /*2270*/  IMAD.MOV.U32 R89, RZ, RZ, 0x3f800000 ;  /* 0x3f800000ff597424 */ /* 0x000fc400078e00ff */
[----:B------:R-:W-:Y:S02]  /*2280*/  IMAD.MOV.U32 R84, RZ, RZ, 0x3f800000 ;  /* 0x3f800000ff547424 */ /* 0x000fe400078e00ff */
[----:B------:R-:W-:Y:S02]  /*2290*/  IMAD.MOV.U32 R86, RZ, RZ, 0x3f800000 ;  /* 0x3f800000ff567424 */ /* 0x000fe400078e00ff */
[----:B------:R-:W-:Y:S02]  /*22a0*/  IMAD.MOV.U32 R88, RZ, RZ, 0x3f800000 ;  /* 0x3f800000ff587424 */ /* 0x000fe400078e00ff */
[----:B------:R-:W-:Y:S02]  /*22b0*/  IMAD.MOV.U32 R90, RZ, RZ, 0x3f800000 ;  /* 0x3f800000ff5a7424 */ /* 0x000fe400078e00ff */
[----:B------:R-:W-:Y:S02]  /*22c0*/  IMAD.MOV.U32 R92, RZ, RZ, 0x3f800000 ;  /* 0x3f800000ff5c7424 */ /* 0x000fe400078e00ff */
        /* <DEDUP_REMOVED lines=23> */
[----:B------:R-:W-:Y:S02]  /*2440*/  IMAD.MOV.U32 R196, RZ, RZ, R74 ;  /* 0x000000ffffc47224 */ /* 0x000fe400078e004a */
[----:B------:R-:W-:-:S02]  /*2450*/  IMAD.MOV.U32 R197, RZ, RZ, R75 ;  /* 0x000000ffffc57224 */ /* 0x000fc400078e004b */
[----:B------:R-:W-:Y:S02]  /*2460*/  IMAD.MOV.U32 R193, RZ, RZ, R72 ;  /* 0x000000ffffc17224 */ /* 0x000fe400078e0048 */
[----:B------:R-:W-:Y:S02]  /*2470*/  IMAD.MOV.U32 R194, RZ, RZ, R73 ;  /* 0x000000ffffc27224 */ /* 0x000fe400078e0049 */
[----:B------:R-:W-:Y:S02]  /*2480*/  IMAD.MOV.U32 R115, RZ, RZ, R60 ;  /* 0x000000ffff737224 */ /* 0x000fe400078e003c */
[----:B------:R-:W-:Y:S02]  /*2490*/  IMAD.MOV.U32 R116, RZ, RZ, R63 ;  /* 0x000000ffff747224 */ /* 0x000fe400078e003f */
        /* <DEDUP_REMOVED lines=25> */
[----:B------:R-:W-:Y:S01]  /*2630*/  IMAD.MOV.U32 R215, RZ, RZ, R59 ;  /* 0x000000ffffd77224 */ /* 0x000fe200078e003b */
[----:B------:R-:W-:Y:S05]  /*2640*/  @P3 BRA `(.L_x_0) ;  /* 0x00001d4000003947 */ /* 0x000fea0003800000 */
[----:B------:R-:W-:Y:S01]  /*2650*/  FADD R92, R161, 1 ;  /* 0x3f800000a15c7421 */ /* 0x000fe20000000000 */
[----:B------:R-:W-:Y:S01]  /*2660*/  FADD R94, R159, 1 ;  /* 0x3f8000009f5e7421 */ /* 0x000fe20000000000 */
[----:B------:R-:W-:Y:S01]  /*2670*/  FADD R238, R174, -R127 ;  /* 0x8000007faeee7221 */ /* 0x000fe20000000000 */
[----:B------:R-:W-:Y:S01]  /*2680*/  IMAD.U32 R88, RZ, RZ, UR6 ;  /* 0x00000006ff587e24 */ /* 0x000fe2000f8e00ff */
[C---:B------:R-:W-:Y:S01]  /*2690*/  FMUL R45, R92.reuse, 0.25 ;  /* 0x3e8000005c2d7820 */ /* 0x040fe20000400000 */
[----:B------:R-:W-:Y:S01]  /*26a0*/  FSETP.GT.AND P5, PT, |R92|, 8.50705917302346158658e+37, PT ;  /* 0x7e8000005c00780b */ /* 0x000fe20003fa4200 */
[----:B------:R-:W-:Y:S01]  /*26b0*/  FADD R176, R178, -R125 ;  /* 0x8000007db2b07221 */ /* 0x000fe20000000000 */
[----:B------:R-:W-:Y:S01]  /*26c0*/  FSETP.GT.AND P4, PT, |R94|, 8.50705917302346158658e+37, PT ;  /* 0x7e8000005e00780b */ /* 0x000fe20003f84200 */
[----:B------:R-:W-:Y:S01]  /*26d0*/  FMUL R51, R238, 0.25 ;  /* 0x3e800000ee337820 */ /* 0x000fe20000400000 */
[----:B------:R-:W-:Y:S01]  /*26e0*/  FSEL R242, R45, R92, P5 ;  /* 0x0000005c2df27208 */ /* 0x000fe20002800000 */
[----:B------:R-:W-:Y:S01]  /*26f0*/  FMUL R45, R94, 0.25 ;  /* 0x3e8000005e2d7820 */ /* 0x000fe20000400000 */
[----:B------:R-:W-:Y:S01]  /*2700*/  FADD R194, R72, -R43 ;  /* 0x8000002b48c27221 */ /* 0x000fe20000000000 */
[----:B------:R-:W-:Y:S01]  /*2710*/  FADD R88, R88, 1 ;  /* 0x3f80000058587421 */ /* 0x000fe20000000000 */
[----:B------:R-:W-:Y:S01]  /*2720*/  FMUL R49, R176, 0.25 ;  /* 0x3e800000b0317820 */ /* 0x000fe20000400000 */
[----:B------:R-:W-:Y:S01]  /*2730*/  FADD R91, R160, 1 ;  /* 0x3f800000a05b7421 */ /* 0x000fe20000000000 */
[----:B------:R-:W-:Y:S01]  /*2740*/  FADD R179, R71, -R126 ;  /* 0x8000007e47b37221 */ /* 0x000fe20000000000 */
[----:B------:R-:W-:Y:S01]  /*2750*/  FSEL R240, R45, R94, P4 ;  /* 0x0000005e2df07208 */ /* 0x000fe20002000000 */
[----:B------:R-:W-:Y:S01]  /*2760*/  FADD R96, R157, 1 ;  /* 0x3f8000009d607421 */ /* 0x000fe20000000000 */
[----:B------:R-:W-:Y:S01]  /*2770*/  FSEL R238, R51, R238, P4 ;  /* 0x000000ee33ee7208 */ /* 0x000fe20002000000 */
[----:B------:R-:W-:Y:S01]  /*2780*/  FADD R120, R180, -R129 ;  /* 0x80000081b4787221 */ /* 0x000fe20000000000 */
[----:B------:R-:W-:Y:S01]  /*2790*/  FMUL R45, R194, 0.25 ;  /* 0x3e800000c22d7820 */ /* 0x000fe20000400000 */
[C---:B------:R-:W-:Y:S01]  /*27a0*/  FMUL R77, R88.reuse, 0.25 ;  /* 0x3e800000584d7820 */ /* 0x040fe20000400000 */
[----:B------:R-:W-:Y:S01]  /*27b0*/  FSETP.GT.AND P4, PT, |R88|, 8.50705917302346158658e+37, PT ;  /* 0x7e8000005800780b */ /* 0x000fe20003f84200 */
[----:B------:R-:W-:Y:S01]  /*27c0*/  FMUL R44, R179, 0.25 ;  /* 0x3e800000b32c7820 */ /* 0x000fe20000400000 */
[----:B------:R-:W-:Y:S01]  /*27d0*/  FSEL R176, R49, R176, P5 ;  /* 0x000000b031b07208 */ /* 0x000fe20002800000 */
[----:B------:R-:W-:Y:S01]  /*27e0*/  FMUL R49, R96, 0.25 ;  /* 0x3e80000060317820 */ /* 0x000fe20000400000 */
[----:B------:R-:W-:Y:S01]  /*27f0*/  FSETP.GT.AND P6, PT, |R91|, 8.50705917302346158658e+37, PT ;  /* 0x7e8000005b00780b */ /* 0x000fe20003fc4200 */
[----:B------:R-:W-:Y:S01]  /*2800*/  FMUL R51, R120, 0.25 ;  /* 0x3e80000078337820 */ /* 0x000fe20000400000 */
[----:B------:R-:W-:Y:S01]  /*2810*/  FSETP.GT.AND P5, PT, |R96|, 8.50705917302346158658e+37, PT ;  /* 0x7e8000006000780b */ /* 0x000fe20003fa4200 */
[----:B------:R-:W-:Y:S01]  /*2820*/  FADD R93, R158, 1 ;  /* 0x3f8000009e5d7421 */ /* 0x000fe20000000000 */
[----:B------:R-:W-:Y:S01]  /*2830*/  FSEL R194, R45, R194, P4 ;  /* 0x000000c22dc27208 */ /* 0x000fe20002000000 */
[----:B------:R-:W-:Y:S01]  /*2840*/  FADD R181, R69, -R128 ;  /* 0x8000008045b57221 */ /* 0x000fe20000000000 */
[----:B------:R-:W-:Y:S01]  /*2850*/  FSEL R222, R77, R88, P4 ;  /* 0x000000584dde7208 */ /* 0x000fe20002000000 */
[----:B------:R-:W-:Y:S01]  /*2860*/  IMAD.U32 R90, RZ, RZ, UR7 ;  /* 0x00000007ff5a7e24 */ /* 0x000fe2000f8e00ff */
[----:B------:R-:W-:Y:S01]  /*2870*/  FSETP.GEU.AND P4, PT, |R91|, 1.175494350822287508e-38, PT ;  /* 0x008000005b00780b */ /* 0x000fe20003f8e200 */
[----:B------:R-:W-:Y:S01]  /*2880*/  FMUL R48, R181, 0.25 ;  /* 0x3e800000b5307820 */ /* 0x000fe20000400000 */
[----:B------:R-:W-:Y:S01]  /*2890*/  FSEL R179, R44, R179, P6 ;  /* 0x000000b32cb37208 */ /* 0x000fe20003000000 */
[----:B------:R-:W-:Y:S01]  /*28a0*/  FMUL R44, R91, 0.25 ;  /* 0x3e8000005b2c7820 */ /* 0x000fe20000400000 */
[----:B------:R-:W-:Y:S01]  /*28b0*/  FSEL R236, R49, R96, P5 ;  /* 0x0000006031ec7208 */ /* 0x000fe20002800000 */
[----:B------:R-:W-:Y:S01]  /*28c0*/  FADD R217, R73, -R124 ;  /* 0x8000007c49d97221 */ /* 0x000fe20000000000 */
[----:B------:R-:W-:Y:S01]  /*28d0*/  FSEL R120, R51, R120, P5 ;  /* 0x0000007833787208 */ /* 0x000fe20002800000 */
[----:B------:R-:W-:Y:S01]  /*28e0*/  FADD R90, R90, 1 ;  /* 0x3f8000005a5a7421 */ /* 0x000fe20000000000 */
[----:B------:R-:W-:Y:S01]  /*28f0*/  FSETP.GEU.AND P5, PT, |R92|, 1.175494350822287508e-38, PT ;  /* 0x008000005c00780b */ /* 0x000fe20003fae200 */
[----:B------:R-:W-:Y:S01]  /*2900*/  FADD R95, R156, 1 ;  /* 0x3f8000009c5f7421 */ /* 0x000fe20000000000 */
[----:B------:R-:W-:Y:S01]  /*2910*/  FSEL R241, R44, R91, P6 ;  /* 0x0000005b2cf17208 */ /* 0x000fe20003000000 */
[----:B------:R-:W-:Y:S01]  /*2920*/  FMUL R44, R217, 0.25 ;  /* 0x3e800000d92c7820 */ /* 0x000fe20000400000 */
[----:B------:R-:W-:Y:S01]  /*2930*/  FSETP.GT.AND P3, PT, |R93|, 8.50705917302346158658e+37, PT ;  /* 0x7e8000005d00780b */ /* 0x000fe20003f64200 */
[----:B------:R-:W-:Y:S01]  /*2940*/  @!P4 FMUL R179, R179, 16777216 ;  /* 0x4b800000b3b3c820 */ /* 0x000fe20000400000 */
[----:B------:R-:W-:Y:S01]  /*2950*/  FMUL R219, R90, 0.25 ;  /* 0x3e8000005adb7820 */ /* 0x000fe20000400000 */
[----:B------:R-:W-:Y:S01]  /*2960*/  @!P4 FMUL R241, R241, 16777216 ;  /* 0x4b800000f1f1c820 */ /* 0x000fe20000400000 */
[----:B------:R-:W-:Y:S01]  /*2970*/  FSETP.GEU.AND P4, PT, |R96|, 1.175494350822287508e-38, PT ;  /* 0x008000006000780b */ /* 0x000fe20003f8e200 */
[----:B------:R-:W-:Y:S01]  /*2980*/  FADD R115, R67, -R130 ;  /* 0x8000008243737221 */ /* 0x000fe20000000000 */
[----:B------:R-:W-:Y:S01]  /*2990*/  FSEL R181, R48, R181, P3 ;  /* 0x000000b530b57208 */ /* 0x000fe20001800000 */
[----:B------:R-:W-:Y:S01]  /*29a0*/  FMUL R48, R93, 0.25 ;  /* 0x3e8000005d307820 */ /* 0x000fe20000400000 */
[----:B------:R-:W-:Y:S01]  /*29b0*/  FMUL R76, R95, 0.25 ;  /* 0x3e8000005f4c7820 */ /* 0x000fe20000400000 */
[----:B------:R-:W-:Y:S01]  /*29c0*/  @!P5 FMUL R242, R242, 16777216 ;  /* 0x4b800000f2f2d820 */ /* 0x000fe20000400000 */
[----:B------:R-:W-:Y:S01]  /*29d0*/  @!P5 FMUL R176, R176, 16777216 ;  /* 0x4b800000b0b0d820 */ /* 0x000fe20000400000 */
[----:B------:R-:W-:Y:S01]  /*29e0*/  FSETP.GEU.AND P5, PT, |R93|, 1.175494350822287508e-38, PT ;  /* 0x008000005d00780b */ /* 0x000fe20003fae200 */
[----:B------:R-:W-:Y:S01]  /*29f0*/  FMUL R50, R115, 0.25 ;  /* 0x3e80000073327820 */ /* 0x000fe20000400000 */
[----:B------:R-:W-:Y:S01]  /*2a00*/  FSEL R119, R48, R93, P3 ;  /* 0x0000005d30777208 */ /* 0x000fe20001800000 */
[----:B------:R-:W-:Y:S01]  /*2a10*/  FADD R79, R164, 1 ;  /* 0x3f800000a44f7421 */ /* 0x000fe20000000000 */
[----:B------:R-:W-:Y:S01]  /*2a20*/  FSETP.GT.AND P3, PT, |R90|, 8.50705917302346158658e+37, PT ;  /* 0x7e8000005a00780b */ /* 0x000fe20003f64200 */
[----:B------:R-:W-:Y:S01]  /*2a30*/  FADD R45, R63, -R38 ;  /* 0x800000263f2d7221 */ /* 0x000fe20000000000 */
[----:B------:R-:W-:Y:S01]  /*2a40*/  @!P4 FMUL R236, R236, 16777216 ;  /* 0x4b800000ececc820 */ /* 0x000fe20000400000 */
[----:B------:R-:W-:Y:S01]  /*2a50*/  @!P4 FMUL R120, R120, 16777216 ;  /* 0x4b8000007878c820 */ /* 0x000fe20000400000 */
[----:B------:R-:W-:Y:S01]  /*2a60*/  FSEL R217, R44, R217, P3 ;  /* 0x000000d92cd97208 */ /* 0x000fe20001800000 */
[----:B------:R-:W-:Y:S01]  /*2a70*/  FADD R78, R165, 1 ;  /* 0x3f800000a54e7421 */ /* 0x000fe20000000000 */
[----:B------:R-:W-:Y:S01]  /*2a80*/  FSEL R219, R219, R90, P3 ;  /* 0x0000005adbdb7208 */ /* 0x000fe20001800000 */
[----:B------:R-:W-:Y:S01]  /*2a90*/  FADD R44, R60, -R37 ;  /* 0x800000253c2c7221 */ /* 0x000fe20000000000 */
[----:B------:R-:W-:Y:S01]  /*2aa0*/  FSETP.GEU.AND P3, PT, |R94|, 1.175494350822287508e-38, PT ;  /* 0x008000005e00780b */ /* 0x000fe20003f6e200 */
[----:B------:R-:W-:Y:S01]  /*2ab0*/  @!P5 FMUL R119, R119, 16777216 ;  /* 0x4b8000007777d820 */ /* 0x000fe20000400000 */
[----:B------:R-:W-:Y:S01]  /*2ac0*/  FSETP.GEU.AND P4, PT, |R95|, 1.175494350822287508e-38, PT ;  /* 0x008000005f00780b */ /* 0x000fe20003f8e200 */
[----:B------:R-:W-:Y:S01]  /*2ad0*/  @!P5 FMUL R181, R181, 16777216 ;  /* 0x4b800000b5b5d820 */ /* 0x000fe20000400000 */
[----:B------:R-:W-:Y:S01]  /*2ae0*/  FSETP.GT.AND P6, PT, |R95|, 8.50705917302346158658e+37, PT ;  /* 0x7e8000005f00780b */ /* 0x000fe20003fc4200 */
[----:B------:R-:W-:Y:S01]  /*2af0*/  FMUL R84, R45, 0.25 ;  /* 0x3e8000002d547820 */ /* 0x000fe20000400000 */
[----:B------:R-:W-:Y:S01]  /*2b00*/  FSETP.GEU.AND P5, PT, |R90|, 1.175494350822287508e-38, PT ;  /* 0x008000005a00780b */ /* 0x000fe20003fae200 */
[----:B------:R-:W-:Y:S01]  /*2b10*/  FMUL R77, R78, 0.25 ;  /* 0x3e8000004e4d7820 */ /* 0x000fe20000400000 */
[----:B------:R-:W-:Y:S01]  /*2b20*/  FSEL R115, R50, R115, P6 ;  /* 0x0000007332737208 */ /* 0x000fe20003000000 */
[----:B------:R-:W-:Y:S01]  /*2b30*/  IMAD.U32 R86, RZ, RZ, UR4 ;  /* 0x00000004ff567e24 */ /* 0x000fe2000f8e00ff */
[----:B------:R-:W-:Y:S01]  /*2b40*/  FSEL R239, R76, R95, P6 ;  /* 0x0000005f4cef7208 */ /* 0x000fe20003000000 */
[----:B------:R-:W-:Y:S01]  /*2b50*/  FMUL R76, R79, 0.25 ;  /* 0x3e8000004f4c7820 */ /* 0x000fe20000400000 */
[----:B------:R-:W-:Y:S01]  /*2b60*/  FSETP.GT.AND P6, PT, |R78|, 8.50705917302346158658e+37, PT ;  /* 0x7e8000004e00780b */ /* 0x000fe20003fc4200 */
[----:B------:R-:W-:Y:S01]  /*2b70*/  @!P3 FMUL R240, R240, 16777216 ;  /* 0x4b800000f0f0b820 */ /* 0x000fe20000400000 */
[----:B------:R-:W-:Y:S01]  /*2b80*/  @!P3 FMUL R238, R238, 16777216 ;  /* 0x4b800000eeeeb820 */ /* 0x000fe20000400000 */
[----:B------:R-:W-:Y:S01]  /*2b90*/  FSETP.GEU.AND P3, PT, |R88|, 1.175494350822287508e-38, PT ;  /* 0x008000005800780b */ /* 0x000fe20003f6e200 */
[----:B------:R-:W-:Y:S01]  /*2ba0*/  @!P4 FMUL R239, R239, 16777216 ;  /* 0x4b800000efefc820 */ /* 0x000fe20000400000 */
[----:B------:R-:W-:Y:S01]  /*2bb0*/  @!P4 FMUL R115, R115, 16777216 ;  /* 0x4b8000007373c820 */ /* 0x000fe20000400000 */
[----:B------:R-:W-:Y:S01]  /*2bc0*/  FSETP.GEU.AND P4, PT, |R79|, 1.175494350822287508e-38, PT ;  /* 0x008000004f00780b */ /* 0x000fe20003f8e200 */
[----:B------:R-:W-:Y:S01]  /*2bd0*/  @!P5 FMUL R219, R219, 16777216 ;  /* 0x4b800000dbdbd820 */ /* 0x000fe20000400000 */
[----:B------:R-:W-:Y:S01]  /*2be0*/  @!P5 FMUL R217, R217, 16777216 ;  /* 0x4b800000d9d9d820 */ /* 0x000fe20000400000 */
[----:B------:R-:W-:Y:S01]  /*2bf0*/  FSETP.GT.AND P5, PT, |R79|, 8.50705917302346158658e+37, PT ;  /* 0x7e8000004f00780b */ /* 0x000fe20003fa4200 */
[----:B------:R-:W-:Y:S01]  /*2c00*/  FMUL R99, R44, 0.25 ;  /* 0x3e8000002c637820 */ /* 0x000fe20000400000 */
[----:B------:R-:W-:Y:S01]  /*2c10*/  FADD R82, R163, 1 ;  /* 0x3f800000a3527421 */ /* 0x000fe20000000000 */
[----:B------:R-:W-:Y:S01]  /*2c20*/  IMAD.U32 R100, RZ, RZ, UR5 ;  /* 0x00000005ff647e24 */ /* 0x000fe2000f8e00ff */
[----:B------:R-:W-:Y:S01]  /*2c30*/  FSEL R237, R76, R79, P5 ;  /* 0x0000004f4ced7208 */ /* 0x000fe20002800000 */
[----:B------:R-:W-:Y:S01]  /*2c40*/  FADD R89, R162, 1 ;  /* 0x3f800000a2597421 */ /* 0x000fe20000000000 */
[----:B------:R-:W-:Y:S01]  /*2c50*/  FSEL R117, R84, R45, P5 ;  /* 0x0000002d54757208 */ /* 0x000fe20002800000 */
[----:B------:R-:W-:Y:S01]  /*2c60*/  FADD R49, R61, -R40 ;  /* 0x800000283d317221 */ /* 0x000fe20000000000 */
[----:B------:R-:W-:Y:S01]  /*2c70*/  FSEL R208, R77, R78, P6 ;  /* 0x0000004e4dd07208 */ /* 0x000fe20003000000 */
[----:B------:R-:W-:Y:S01]  /*2c80*/  FADD R84, R86, 1 ;  /* 0x3f80000056547421 */ /* 0x000fe20000000000 */
[----:B------:R-:W-:Y:S01]  /*2c90*/  @!P3 FMUL R222, R222, 16777216 ;  /* 0x4b800000dedeb820 */ /* 0x000fe20000400000 */
[----:B------:R-:W-:Y:S01]  /*2ca0*/  @!P3 FMUL R194, R194, 16777216 ;  /* 0x4b800000c2c2b820 */ /* 0x000fe20000400000 */
[----:B------:R-:W-:Y:S01]  /*2cb0*/  FSEL R116, R99, R44, P6 ;  /* 0x0000002c63747208 */ /* 0x000fe20003000000 */
[----:B------:R-:W-:Y:S01]  /*2cc0*/  FMUL R77, R82, 0.25 ;  /* 0x3e800000524d7820 */ /* 0x000fe20000400000 */
[----:B------:R-:W-:Y:S01]  /*2cd0*/  FADD R86, R100, 1 ;  /* 0x3f80000064567421 */ /* 0x000fe20000000000 */
[----:B------:R-:W-:Y:S01]  /*2ce0*/  FSETP.GEU.AND P3, PT, |R78|, 1.175494350822287508e-38, PT ;  /* 0x008000004e00780b */ /* 0x000fe20003f6e200 */
[----:B------:R-:W-:Y:S01]  /*2cf0*/  @!P4 FMUL R237, R237, 16777216 ;  /* 0x4b800000ededc820 */ /* 0x000fe20000400000 */
[----:B------:R-:W-:Y:S01]  /*2d00*/  FSETP.GT.AND P6, PT, |R82|, 8.50705917302346158658e+37, PT ;  /* 0x7e8000005200780b */ /* 0x000fe20003fc4200 */
[----:B------:R-:W-:Y:S01]  /*2d10*/  @!P4 FMUL R117, R117, 16777216 ;  /* 0x4b8000007575c820 */ /* 0x000fe20000400000 */
[----:B------:R-:W-:Y:S01]  /*2d20*/  FMUL R76, R89, 0.25 ;  /* 0x3e800000594c7820 */ /* 0x000fe20000400000 */
[----:B------:R-:W-:Y:S01]  /*2d30*/  FMUL R100, R49, 0.25 ;  /* 0x3e80000031647820 */ /* 0x000fe20000400000 */
[C---:B------:R-:W-:Y:S01]  /*2d40*/  FSETP.GT.AND P5, PT, |R89|.reuse, 8.50705917302346158658e+37, PT ;  /* 0x7e8000005900780b */ /* 0x040fe20003fa4200 */
[----:B------:R-:W-:Y:S01]  /*2d50*/  FADD R48, R184, -R39 ;  /* 0x80000027b8307221 */ /* 0x000fe20000000000 */
[----:B------:R-:W-:Y:S01]  /*2d60*/  FSETP.GEU.AND P4, PT, |R89|, 1.175494350822287508e-38, PT ;  /* 0x008000005900780b */ /* 0x000fe20003f8e200 */
[----:B------:R-:W-:Y:S01]  /*2d70*/  FADD R98, R155, 1 ;  /* 0x3f8000009b627421 */ /* 0x000fe20000000000 */
[----:B------:R-:W-:Y:S01]  /*2d80*/  FSEL R234, R77, R82, P6 ;  /* 0x000000524dea7208 */ /* 0x000fe20003000000 */
[----:B------:R-:W-:Y:S01]  /*2d90*/  FMUL R77, R84, 0.25 ;  /* 0x3e800000544d7820 */ /* 0x000fe20000400000 */
[----:B------:R-:W-:Y:S01]  /*2da0*/  FSEL R235, R76, R89, P5 ;  /* 0x000000594ceb7208 */ /* 0x000fe20002800000 */
[----:B------:R-:W-:Y:S01]  /*2db0*/  FMUL R99, R48, 0.25 ;  /* 0x3e80000030637820 */ /* 0x000fe20000400000 */
[----:B------:R-:W-:Y:S01]  /*2dc0*/  FSEL R121, R100, R49, P5 ;  /* 0x0000003164797208 */ /* 0x000fe20002800000 */
[----:B------:R-:W-:Y:S01]  /*2dd0*/  FADD R52, R62, -R131 ;  /* 0x800000833e347221 */ /* 0x000fe20000000000 */
[----:B------:R-:W-:Y:S01]  /*2de0*/  FSETP.GT.AND P5, PT, |R84|, 8.50705917302346158658e+37, PT ;  /* 0x7e8000005400780b */ /* 0x000fe20003fa4200 */
[----:B------:R-:W-:Y:S01]  /*2df0*/  FADD R51, R75, -R42 ;  /* 0x8000002a4b337221 */ /* 0x000fe20000000000 */
[----:B------:R-:W-:Y:S01]  /*2e00*/  FSEL R118, R99, R48, P6 ;  /* 0x0000003063767208 */ /* 0x000fe20003000000 */
[----:B------:R-:W-:Y:S01]  /*2e10*/  FMUL R105, R52, 0.25 ;  /* 0x3e80000034697820 */ /* 0x000fe20000400000 */
[----:B------:R-:W-:Y:S01]  /*2e20*/  FSEL R220, R77, R84, P5 ;  /* 0x000000544ddc7208 */ /* 0x000fe20002800000 */
[----:B------:R-:W-:Y:S01]  /*2e30*/  FMUL R77, R98, 0.25 ;  /* 0x3e800000624d7820 */ /* 0x000fe20000400000 */
[----:B------:R-:W-:Y:S01]  /*2e40*/  FADD R50, R74, -R41 ;  /* 0x800000294a327221 */ /* 0x000fe20000000000 */
[----:B------:R-:W-:Y:S01]  /*2e50*/  FSETP.GT.AND P6, PT, |R98|, 8.50705917302346158658e+37, PT ;  /* 0x7e8000006200780b */ /* 0x000fe20003fc4200 */
[----:B------:R-:W-:Y:S01]  /*2e60*/  @!P3 FMUL R208, R208, 16777216 ;  /* 0x4b800000d0d0b820 */ /* 0x000fe20000400000 */
[----:B------:R-:W-:Y:S01]  /*2e70*/  @!P3 FMUL R116, R116, 16777216 ;  /* 0x4b8000007474b820 */ /* 0x000fe20000400000 */
[----:B------:R-:W-:Y:S01]  /*2e80*/  FSETP.GEU.AND P3, PT, |R82|, 1.175494350822287508e-38, PT ;  /* 0x008000005200780b */ /* 0x000fe20003f6e200 */
[----:B------:R-:W-:Y:S01]  /*2e90*/  FMUL R102, R51, 0.25 ;  /* 0x3e80000033667820 */ /* 0x000fe20000400000 */
[----:B------:R-:W-:Y:S01]  /*2ea0*/  @!P4 FMUL R235, R235, 16777216 ;  /* 0x4b800000ebebc820 */ /* 0x000fe20000400000 */
[----:B------:R-:W-:Y:S01]  /*2eb0*/  @!P4 FMUL R121, R121, 16777216 ;  /* 0x4b8000007979c820 */ /* 0x000fe20000400000 */
[----:B------:R-:W-:Y:S01]  /*2ec0*/  FSETP.GT.AND P4, PT, |R86|, 8.50705917302346158658e+37, PT ;  /* 0x7e8000005600780b */ /* 0x000fe20003f84200 */
[----:B------:R-:W-:Y:S01]  /*2ed0*/  IMAD.U32 R106, RZ, RZ, UR11 ;  /* 0x0000000bff6a7e24 */ /* 0x000fe2000f8e00ff */
[----:B------:R-:W-:Y:S01]  /*2ee0*/  FMUL R99, R50, 0.25 ;  /* 0x3e80000032637820 */ /* 0x000fe20000400000 */
[----:B------:R-:W-:Y:S01]  /*2ef0*/  FSEL R232, R77, R98, P6 ;  /* 0x000000624de87208 */ /* 0x000fe20003000000 */
[----:B------:R-:W-:Y:S01]  /*2f00*/  FADD R97, R154, 1 ;  /* 0x3f8000009a617421 */ /* 0x000fe20000000000 */
[----:B------:R-:W-:Y:S01]  /*2f10*/  FSEL R122, R105, R52, P6 ;  /* 0x00000034697a7208 */ /* 0x000fe20003000000 */
[----:B------:R-:W-:Y:S01]  /*2f20*/  FADD R53, R65, -R132 ;  /* 0x8000008441357221 */ /* 0x000fe20000000000 */
[----:B------:R-:W-:Y:S01]  /*2f30*/  FSETP.GEU.AND P6, PT, |R84|, 1.175494350822287508e-38, PT ;  /* 0x008000005400780b */ /* 0x000fe20003fce200 */
[----:B------:R-:W-:Y:S01]  /*2f40*/  IMAD.U32 R101, RZ, RZ, UR8 ;  /* 0x00000008ff657e24 */ /* 0x000fe2000f8e00ff */
[----:B------:R-:W-:Y:S01]  /*2f50*/  FSEL R197, R102, R51, P4 ;  /* 0x0000003366c57208 */ /* 0x000fe20002000000 */
[----:B------:R-:W-:Y:S01]  /*2f60*/  FADD R102, R106, 1 ;  /* 0x3f8000006a667421 */ /* 0x000fe20000000000 */
[----:B------:R-:W-:Y:S01]  /*2f70*/  FSEL R196, R99, R50, P5 ;  /* 0x0000003263c47208 */ /* 0x000fe20002800000 */
[----:B------:R-:W-:Y:S01]  /*2f80*/  FMUL R76, R97, 0.25 ;  /* 0x3e800000614c7820 */ /* 0x000fe20000400000 */
[----:B------:R-:W-:Y:S01]  /*2f90*/  FMUL R106, R53, 0.25 ;  /* 0x3e800000356a7820 */ /* 0x000fe20000400000 */
[----:B------:R-:W-:Y:S01]  /*2fa0*/  FSETP.GT.AND P5, PT, |R97|, 8.50705917302346158658e+37, PT ;  /* 0x7e8000006100780b */ /* 0x000fe20003fa4200 */
[----:B------:R-:W-:Y:S01]  /*2fb0*/  FADD R99, R101, 1 ;  /* 0x3f80000065637421 */ /* 0x000fe20000000000 */
[----:B------:R-:W-:Y:S01]  /*2fc0*/  FADD R54, R80, -R133 ;  /* 0x8000008550367221 */ /* 0x000fe20000000000 */
[----:B------:R-:W-:Y:S01]  /*2fd0*/  @!P3 FMUL R234, R234, 16777216 ;  /* 0x4b800000eaeab820 */ /* 0x000fe20000400000 */
[----:B------:R-:W-:Y:S01]  /*2fe0*/  FSEL R233, R76, R97, P5 ;  /* 0x000000614ce97208 */ /* 0x000fe20002800000 */
[----:B------:R-:W-:Y:S01]  /*2ff0*/  @!P3 FMUL R118, R118, 16777216 ;  /* 0x4b8000007676b820 */ /* 0x000fe20000400000 */
[----:B------:R-:W-:Y:S01]  /*3000*/  FSEL R229, R106, R53, P5 ;  /* 0x000000356ae57208 */ /* 0x000fe20002800000 */
[----:B------:R-:W-:Y:S01]  /*3010*/  IMAD.U32 R104, RZ, RZ, UR10 ;  /* 0x0000000aff687e24 */ /* 0x000fe2000f8e00ff */
[C---:B------:R-:W-:Y:S01]  /*3020*/  FSETP.GEU.AND P5, PT, |R99|.reuse, 1.175494350822287508e-38, PT ;  /* 0x008000006300780b */ /* 0x040fe20003fae200 */
[----:B------:R-:W-:Y:S01]  /*3030*/  FMUL R77, R54, 0.25 ;  /* 0x3e800000364d7820 */ /* 0x000fe20000400000 */
[----:B------:R-:W-:Y:S01]  /*3040*/  FSETP.GEU.AND P3, PT, |R98|, 1.175494350822287508e-38, PT ;  /* 0x008000006200780b */ /* 0x000fe20003f6e200 */
[----:B------:R-:W-:Y:S01]  /*3050*/  @!P6 FMUL R220, R220, 16777216 ;  /* 0x4b800000dcdce820 */ /* 0x000fe20000400000 */
[----:B------:R-:W-:Y:S01]  /*3060*/  @!P6 FMUL R196, R196, 16777216 ;  /* 0x4b800000c4c4e820 */ /* 0x000fe20000400000 */
[C---:B------:R-:W-:Y:S01]  /*3070*/  FMUL R218, R99.reuse, 0.25 ;  /* 0x3e80000063da7820 */ /* 0x040fe20000400000 */
[----:B------:R-:W-:Y:S01]  /*3080*/  FSETP.GT.AND P6, PT, |R99|, 8.50705917302346158658e+37, PT ;  /* 0x7e8000006300780b */ /* 0x000fe20003fc4200 */
[----:B------:R-:W-:Y:S01]  /*3090*/  FMUL R203, R86, 0.25 ;  /* 0x3e80000056cb7820 */ /* 0x000fe20000400000 */
[----:B------:R-:W-:Y:S01]  /*30a0*/  FADD R101, R104, 1 ;  /* 0x3f80000068657421 */ /* 0x000fe20000000000 */
[----:B------:R-:W-:Y:S01]  /*30b0*/  IMAD.U32 R103, RZ, RZ, UR9 ;  /* 0x00000009ff677e24 */ /* 0x000fe2000f8e00ff */
[----:B------:R-:W-:Y:S01]  /*30c0*/  FSEL R218, R218, R99, P6 ;  /* 0x00000063dada7208 */ /* 0x000fe20003000000 */
[----:B------:R-:W-:Y:S01]  /*30d0*/  IMAD.U32 R113, RZ, RZ, UR12 ;  /* 0x0000000cff717e24 */ /* 0x000fe2000f8e00ff */
[----:B------:R-:W-:Y:S01]  /*30e0*/  FSEL R216, R77, R54, P6 ;  /* 0x000000364dd87208 */ /* 0x000fe20003000000 */
[----:B------:R-:W-:Y:S01]  /*30f0*/  FADD R56, R70, -R135 ;  /* 0x8000008746387221 */ /* 0x000fe20000000000 */
[----:B------:R-:W-:Y:S01]  /*3100*/  FSEL R203, R203, R86, P4 ;  /* 0x00000056cbcb7208 */ /* 0x000fe20002000000 */
[----:B------:R-:W-:Y:S01]  /*3110*/  FADD R100, R103, 1 ;  /* 0x3f80000067647421 */ /* 0x000fe20000000000 */
[----:B------:R-:W-:Y:S01]  /*3120*/  FSETP.GEU.AND P6, PT, |R101|, 1.175494350822287508e-38, PT ;  /* 0x008000006500780b */ /* 0x000fe20003fce200 */
[----:B------:R-:W-:Y:S01]  /*3130*/  FADD R103, R113, 1 ;  /* 0x3f80000071677421 */ /* 0x000fe20000000000 */
[----:B------:R-:W-:Y:S01]  /*3140*/  FSETP.GEU.AND P4, PT, |R97|, 1.175494350822287508e-38, PT ;  /* 0x008000006100780b */ /* 0x000fe20003f8e200 */
[----:B------:R-:W-:Y:S01]  /*3150*/  FMUL R113, R56, 0.25 ;  /* 0x3e80000038717820 */ /* 0x000fe20000400000 */
[C---:B------:R-:W-:Y:S01]  /*3160*/  FMUL R230, R101.reuse, 0.25 ;  /* 0x3e80000065e67820 */ /* 0x040fe20000400000 */
[----:B------:R-:W-:Y:S01]  /*3170*/  @!P5 FMUL R218, R218, 16777216 ;  /* 0x4b800000dadad820 */ /* 0x000fe20000400000 */
[----:B------:R-:W-:Y:S01]  /*3180*/  @!P5 FMUL R216, R216, 16777216 ;  /* 0x4b800000d8d8d820 */ /* 0x000fe20000400000 */
[----:B------:R-:W-:Y:S01]  /*3190*/  @!P3 FMUL R232, R232, 16777216 ;  /* 0x4b800000e8e8b820 */ /* 0x000fe20000400000 */
[----:B------:R-:W-:Y:S01]  /*31a0*/  @!P3 FMUL R122, R122, 16777216 ;  /* 0x4b8000007a7ab820 */ /* 0x000fe20000400000 */
[----:B------:R-:W-:Y:S01]  /*31b0*/  FSETP.GT.AND P5, PT, |R101|, 8.50705917302346158658e+37, PT ;  /* 0x7e8000006500780b */ /* 0x000fe20003fa4200 */
[----:B------:R-:W-:Y:S01]  /*31c0*/  FADD R57, R83, -R136 ;  /* 0x8000008853397221 */ /* 0x000fe20000000000 */
[----:B------:R-:W-:Y:S01]  /*31d0*/  FSETP.GEU.AND P3, PT, |R86|, 1.175494350822287508e-38, PT ;  /* 0x008000005600780b */ /* 0x000fe20003f6e200 */
[----:B------:R-:W-:Y:S01]  /*31e0*/  IMAD.U32 R114, RZ, RZ, UR13 ;  /* 0x0000000dff727e24 */ /* 0x000fe2000f8e00ff */
[----:B------:R-:W-:Y:S01]  /*31f0*/  FSEL R230, R230, R101, P5 ;  /* 0x00000065e6e67208 */ /* 0x000fe20002800000 */
[----:B------:R-:W-:Y:S01]  /*3200*/  FMUL R76, R57, 0.25 ;  /* 0x3e800000394c7820 */ /* 0x000fe20000400000 */
[----:B------:R-:W-:Y:S01]  /*3210*/  FSEL R214, R113, R56, P5 ;  /* 0x0000003871d67208 */ /* 0x000fe20002800000 */
[C---:B------:R-:W-:Y:S01]  /*3220*/  FMUL R231, R102.reuse, 0.25 ;  /* 0x3e80000066e77820 */ /* 0x040fe20000400000 */
[----:B------:R-:W-:Y:S01]  /*3230*/  FSETP.GEU.AND P5, PT, |R102|, 1.175494350822287508e-38, PT ;  /* 0x008000006600780b */ /* 0x000fe20003fae200 */
[----:B------:R-:W-:Y:S01]  /*3240*/  @!P6 FMUL R230, R230, 16777216 ;  /* 0x4b800000e6e6e820 */ /* 0x000fe20000400000 */
[----:B------:R-:W-:Y:S01]  /*3250*/  FADD R55, R81, -R134 ;  /* 0x8000008651377221 */ /* 0x000fe20000000000 */
[----:B------:R-:W-:Y:S01]  /*3260*/  @!P6 FMUL R214, R214, 16777216 ;  /* 0x4b800000d6d6e820 */ /* 0x000fe20000400000 */
[----:B------:R-:W-:Y:S01]  /*3270*/  @!P4 FMUL R233, R233, 16777216 ;  /* 0x4b800000e9e9c820 */ /* 0x000fe20000400000 */
[----:B------:R-:W-:Y:S01]  /*3280*/  @!P4 FMUL R229, R229, 16777216 ;  /* 0x4b800000e5e5c820 */ /* 0x000fe20000400000 */
[----:B------:R-:W-:Y:S01]  /*3290*/  FSETP.GT.AND P6, PT, |R102|, 8.50705917302346158658e+37, PT ;  /* 0x7e8000006600780b */ /* 0x000fe20003fc4200 */
[----:B------:R-:W-:Y:S01]  /*32a0*/  FADD R198, R58, -R137 ;  /* 0x800000893ac67221 */ /* 0x000fe20000000000 */
[----:B------:R-:W-:Y:S01]  /*32b0*/  FSETP.GEU.AND P4, PT, |R100|, 1.175494350822287508e-38, PT ;  /* 0x008000006400780b */ /* 0x000fe20003f8e200 */
[----:B------:R-:W-:Y:S01]  /*32c0*/  IMAD.U32 R123, RZ, RZ, UR14 ;  /* 0x0000000eff7b7e24 */ /* 0x000fe2000f8e00ff */
[----:B------:R-:W-:Y:S01]  /*32d0*/  FADD R104, R114, 1 ;  /* 0x3f80000072687421 */ /* 0x000fe20000000000 */
[----:B------:R-:W-:Y:S01]  /*32e0*/  FMUL R114, R55, 0.25 ;  /* 0x3e80000037727820 */ /* 0x000fe20000400000 */
[----:B------:R-:W-:Y:S01]  /*32f0*/  @!P3 FMUL R203, R203, 16777216 ;  /* 0x4b800000cbcbb820 */ /* 0x000fe20000400000 */
[----:B------:R-:W-:Y:S01]  /*3300*/  @!P3 FMUL R197, R197, 16777216 ;  /* 0x4b800000c5c5b820 */ /* 0x000fe20000400000 */
[----:B------:R-:W-:Y:S01]  /*3310*/  FMUL R215, R100, 0.25 ;  /* 0x3e80000064d77820 */ /* 0x000fe20000400000 */
[----:B------:R-:W-:Y:S01]  /*3320*/  FSEL R231, R231, R102, P6 ;  /* 0x00000066e7e77208 */ /* 0x000fe20003000000 */
[----:B------:R-:W-:Y:S01]  /*3330*/  FMUL R77, R198, 0.25 ;  /* 0x3e800000c64d7820 */ /* 0x000fe20000400000 */
[----:B------:R-:W-:Y:S01]  /*3340*/  FSEL R213, R76, R57, P6 ;  /* 0x000000394cd57208 */ /* 0x000fe20003000000 */
[C---:B------:R-:W-:Y:S01]  /*3350*/  FMUL R76, R103.reuse, 0.25 ;  /* 0x3e800000674c7820 */ /* 0x040fe20000400000 */
[----:B------:R-:W-:Y:S01]  /*3360*/  FSETP.GT.AND P3, PT, |R100|, 8.50705917302346158658e+37, PT ;  /* 0x7e8000006400780b */ /* 0x000fe20003f64200 */
[----:B------:R-:W-:Y:S01]  /*3370*/  FADD R200, R186, -R139 ;  /* 0x8000008bbac87221 */ /* 0x000fe20000000000 */
[----:B------:R-:W-:Y:S01]  /*3380*/  FSETP.GT.AND P6, PT, |R103|, 8.50705917302346158658e+37, PT ;  /* 0x7e8000006700780b */ /* 0x000fe20003fc4200 */
[----:B------:R-:W-:Y:S01]  /*3390*/  FADD R105, R123, 1 ;  /* 0x3f8000007b697421 */ /* 0x000fe20000000000 */
[----:B------:R-:W-:Y:S01]  /*33a0*/  FSEL R215, R215, R100, P3 ;  /* 0x00000064d7d77208 */ /* 0x000fe20001800000 */
[----:B------:R-:W-:Y:S01]  /*33b0*/  @!P5 FMUL R231, R231, 16777216 ;  /* 0x4b800000e7e7d820 */ /* 0x000fe20000400000 */
[----:B------:R-:W-:Y:S01]  /*33c0*/  FSEL R205, R114, R55, P3 ;  /* 0x0000003772cd7208 */ /* 0x000fe20001800000 */
[----:B------:R-:W-:Y:S01]  /*33d0*/  @!P5 FMUL R213, R213, 16777216 ;  /* 0x4b800000d5d5d820 */ /* 0x000fe20000400000 */
[C---:B------:R-:W-:Y:S01]  /*33e0*/  FMUL R113, R104.reuse, 0.25 ;  /* 0x3e80000068717820 */ /* 0x040fe20000400000 */
[----:B------:R-:W-:Y:S01]  /*33f0*/  FADD R199, R187, -R138 ;  /* 0x8000008abbc77221 */ /* 0x000fe20000000000 */
[----:B------:R-:W-:Y:S01]  /*3400*/  FADD R108, R153, 1 ;  /* 0x3f800000996c7421 */ /* 0x000fe20000000000 */
[----:B------:R-:W-:Y:S01]  /*3410*/  FSETP.GT.AND P5, PT, |R104|, 8.50705917302346158658e+37, PT ;  /* 0x7e8000006800780b */ /* 0x000fe20003fa4200 */
[----:B------:R-:W-:Y:S01]  /*3420*/  FADD R202, R66, -R141 ;  /* 0x8000008d42ca7221 */ /* 0x000fe20000000000 */
[----:B------:R-:W-:Y:S01]  /*3430*/  FSEL R227, R76, R103, P6 ;  /* 0x000000674ce37208 */ /* 0x000fe20003000000 */
[----:B------:R-:W-:Y:S01]  /*3440*/  FMUL R123, R200, 0.25 ;  /* 0x3e800000c87b7820 */ /* 0x000fe20000400000 */
[----:B------:R-:W-:Y:S01]  /*3450*/  FSEL R212, R77, R198, P6 ;  /* 0x000000c64dd47208 */ /* 0x000fe20003000000 */
[C---:B------:R-:W-:Y:S01]  /*3460*/  FMUL R76, R105.reuse, 0.25 ;  /* 0x3e800000694c7820 */ /* 0x040fe20000400000 */
[----:B------:R-:W-:Y:S01]  /*3470*/  FADD R107, R152, 1 ;  /* 0x3f800000986b7421 */ /* 0x000fe20000000000 */
[----:B------:R-:W-:Y:S01]  /*3480*/  FSETP.GT.AND P6, PT, |R105|, 8.50705917302346158658e+37, PT ;  /* 0x7e8000006900780b */ /* 0x000fe20003fc4200 */
[----:B------:R-:W-:Y:S01]  /*3490*/  @!P4 FMUL R215, R215, 16777216 ;  /* 0x4b800000d7d7c820 */ /* 0x000fe20000400000 */
[----:B------:R-:W-:Y:S01]  /*34a0*/  @!P4 FMUL R205, R205, 16777216 ;  /* 0x4b800000cdcdc820 */ /* 0x000fe20000400000 */
[----:B------:R-:W-:Y:S01]  /*34b0*/  FMUL R106, R199, 0.25 ;  /* 0x3e800000c76a7820 */ /* 0x000fe20000400000 */
[----:B------:R-:W-:Y:S01]  /*34c0*/  FSEL R226, R113, R104, P5 ;  /* 0x0000006871e27208 */ /* 0x000fe20002800000 */
[----:B------:R-:W-:Y:S01]  /*34d0*/  FADD R201, R85, -R142 ;  /* 0x8000008e55c97221 */ /* 0x000fe20000000000 */
[----:B------:R-:W-:Y:S01]  /*34e0*/  FSETP.GEU.AND P4, PT, |R108|, 1.175494350822287508e-38, PT ;  /* 0x008000006c00780b */ /* 0x000fe20003f8e200 */
[----:B------:R-:W-:Y:S01]  /*34f0*/  FMUL R113, R202, 0.25 ;  /* 0x3e800000ca717820 */ /* 0x000fe20000400000 */
[C---:B------:R-:W-:Y:S01]  /*3500*/  FSETP.GT.AND P3, PT, |R108|.reuse, 8.50705917302346158658e+37, PT ;  /* 0x7e8000006c00780b */ /* 0x040fe20003f64200 */
[----:B------:R-:W-:Y:S01]  /*3510*/  FMUL R77, R108, 0.25 ;  /* 0x3e8000006c4d7820 */ /* 0x000fe20000400000 */
[----:B------:R-:W-:Y:S01]  /*3520*/  FSEL R223, R76, R105, P6 ;  /* 0x000000694cdf7208 */ /* 0x000fe20003000000 */
[----:B------:R-:W-:Y:S01]  /*3530*/  FADD R110, R151, 1 ;  /* 0x3f800000976e7421 */ /* 0x000fe20000000000 */
[----:B------:R-:W-:Y:S01]  /*3540*/  FSEL R210, R123, R200, P6 ;  /* 0x000000c87bd27208 */ /* 0x000fe20003000000 */
[----:B------:R-:W-:Y:S01]  /*3550*/  FADD R204, R64, -R143 ;  /* 0x8000008f40cc7221 */ /* 0x000fe20000000000 */
[C---:B------:R-:W-:Y:S01]  /*3560*/  FSETP.GEU.AND P6, PT, |R107|.reuse, 1.175494350822287508e-38, PT ;  /* 0x008000006b00780b */ /* 0x040fe20003fce200 */
[----:B------:R-:W-:Y:S01]  /*3570*/  FMUL R76, R107, 0.25 ;  /* 0x3e8000006b4c7820 */ /* 0x000fe20000400000 */
[----:B------:R-:W-:Y:S01]  /*3580*/  FSEL R211, R106, R199, P5 ;  /* 0x000000c76ad37208 */ /* 0x000fe20002800000 */
[----:B------:R-:W-:Y:S01]  /*3590*/  FMUL R114, R201, 0.25 ;  /* 0x3e800000c9727820 */ /* 0x000fe20000400000 */
[----:B------:R-:W-:Y:S01]  /*35a0*/  FSETP.GT.AND P5, PT, |R107|, 8.50705917302346158658e+37, PT ;  /* 0x7e8000006b00780b */ /* 0x000fe20003fa4200 */
[----:B------:R-:W-:Y:S01]  /*35b0*/  FMUL R123, R204, 0.25 ;  /* 0x3e800000cc7b7820 */ /* 0x000fe20000400000 */
[----:B------:R-:W-:Y:S01]  /*35c0*/  FSEL R182, R113, R202, P3 ;  /* 0x000000ca71b67208 */ /* 0x000fe20001800000 */
[----:B------:R-:W-:Y:S01]  /*35d0*/  FMUL R113, R110, 0.25 ;  /* 0x3e8000006e717820 */ /* 0x000fe20000400000 */
[----:B------:R-:W-:Y:S01]  /*35e0*/  FSEL R106, R77, R108, P3 ;  /* 0x0000006c4d6a7208 */ /* 0x000fe20001800000 */
[----:B------:R-:W-:Y:S01]  /*35f0*/  FADD R109, R150, 1 ;  /* 0x3f800000966d7421 */ /* 0x000fe20000000000 */
[----:B------:R-:W-:Y:S01]  /*3600*/  FSETP.GT.AND P3, PT, |R110|, 8.50705917302346158658e+37, PT ;  /* 0x7e8000006e00780b */ /* 0x000fe20003f64200 */
[----:B------:R-:W-:Y:S01]  /*3610*/  FADD R207, R189, -R144 ;  /* 0x80000090bdcf7221 */ /* 0x000fe20000000000 */
[----:B------:R-:W-:Y:S01]  /*3620*/  FSEL R77, R76, R107, P5 ;  /* 0x0000006b4c4d7208 */ /* 0x000fe20002800000 */
[----:B------:R-:W-:Y:S01]  /*3630*/  @!P4 FMUL R106, R106, 16777216 ;  /* 0x4b8000006a6ac820 */ /* 0x000fe20000400000 */
[----:B------:R-:W-:Y:S01]  /*3640*/  FSEL R183, R114, R201, P5 ;  /* 0x000000c972b77208 */ /* 0x000fe20002800000 */
[----:B------:R-:W-:Y:S01]  /*3650*/  @!P4 FMUL R182, R182, 16777216 ;  /* 0x4b800000b6b6c820 */ /* 0x000fe20000400000 */
[----:B------:R-:W-:Y:S01]  /*3660*/  FSETP.GEU.AND P5, PT, |R103|, 1.175494350822287508e-38, PT ;  /* 0x008000006700780b */ /* 0x000fe20003fae200 */
[----:B------:R-:W0:Y:S01]  /*3670*/  MUFU.RCP R119, R119 ;  /* 0x0000007700777308 */ /* 0x000e220000001000 */
[----:B------:R-:W-:Y:S01]  /*3680*/  FSEL R113, R113, R110, P3 ;  /* 0x0000006e71717208 */ /* 0x000fe20001800000 */
[----:B------:R-:W-:Y:S01]  /*3690*/  @!P6 FMUL R77, R77, 16777216 ;  /* 0x4b8000004d4de820 */ /* 0x000fe20000400000 */
[----:B------:R-:W-:Y:S01]  /*36a0*/  FSEL R76, R123, R204, P3 ;  /* 0x000000cc7b4c7208 */ /* 0x000fe20001800000 */
[----:B------:R-:W-:Y:S01]  /*36b0*/  @!P6 FMUL R183, R183, 16777216 ;  /* 0x4b800000b7b7e820 */ /* 0x000fe20000400000 */
[C---:B------:R-:W-:Y:S01]  /*36c0*/  FSETP.GEU.AND P3, PT, |R109|.reuse, 1.175494350822287508e-38, PT ;  /* 0x008000006d00780b */ /* 0x040fe20003f6e200 */
[----:B------:R-:W-:Y:S01]  /*36d0*/  FMUL R114, R109, 0.25 ;  /* 0x3e8000006d727820 */ /* 0x000fe20000400000 */
[----:B------:R-:W-:Y:S01]  /*36e0*/  FSETP.GEU.AND P4, PT, |R110|, 1.175494350822287508e-38, PT ;  /* 0x008000006e00780b */ /* 0x000fe20003f8e200 */
[----:B------:R-:W1:Y:S01]  /*36f0*/  MUFU.RCP R236, R236 ;  /* 0x000000ec00ec7308 */ /* 0x000e620000001000 */
[----:B------:R-:W-:Y:S01]  /*3700*/  FMUL R188, R207, 0.25 ;  /* 0x3e800000cfbc7820 */ /* 0x000fe20000400000 */
[----:B------:R-:W-:Y:S01]  /*3710*/  FSETP.GT.AND P6, PT, |R109|, 8.50705917302346158658e+37, PT ;  /* 0x7e8000006d00780b */ /* 0x000fe20003fc4200 */
[----:B------:R-:W-:Y:S01]  /*3720*/  FADD R112, R149, 1 ;  /* 0x3f80000095707421 */ /* 0x000fe20000000000 */
[----:B------:R-:W-:Y:S01]  /*3730*/  FADD R111, R2, 1 ;  /* 0x3f800000026f7421 */ /* 0x000fe20000000000 */
[----:B------:R-:W-:Y:S01]  /*3740*/  FADD R206, R68, -R145 ;  /* 0x8000009144ce7221 */ /* 0x000fe20000000000 */
[----:B------:R-:W-:Y:S01]  /*3750*/  FSEL R225, R114, R109, P6 ;  /* 0x0000006d72e17208 */ /* 0x000fe20003000000 */
[----:B------:R-:W-:Y:S01]  /*3760*/  @!P5 FMUL R227, R227, 16777216 ;  /* 0x4b800000e3e3d820 */ /* 0x000fe20000400000 */
[----:B------:R-:W2:Y:S01]  /*3770*/  MUFU.RCP R239, R239 ;  /* 0x000000ef00ef7308 */ /* 0x000ea20000001000 */
[----:B------:R-:W-:Y:S01]  /*3780*/  FSEL R185, R188, R207, P6 ;  /* 0x000000cfbcb97208 */ /* 0x000fe20003000000 */
[----:B------:R-:W-:Y:S01]  /*3790*/  @!P5 FMUL R212, R212, 16777216 ;  /* 0x4b800000d4d4d820 */ /* 0x000fe20000400000 */
[----:B------:R-:W-:Y:S01]  /*37a0*/  FMUL R190, R111, 0.25 ;  /* 0x3e8000006fbe7820 */ /* 0x000fe20000400000 */
[----:B------:R-:W-:Y:S01]  /*37b0*/  FSETP.GEU.AND P5, PT, |R112|, 1.175494350822287508e-38, PT ;  /* 0x008000007000780b */ /* 0x000fe20003fae200 */
[----:B------:R-:W-:Y:S01]  /*37c0*/  @!P3 FMUL R225, R225, 16777216 ;  /* 0x4b800000e1e1b820 */ /* 0x000fe20000400000 */
[----:B------:R-:W-:Y:S01]  /*37d0*/  FSETP.GT.AND P6, PT, |R111|, 8.50705917302346158658e+37, PT ;  /* 0x7e8000006f00780b */ /* 0x000fe20003fc4200 */
[----:B------:R-:W-:Y:S01]  /*37e0*/  @!P3 FMUL R185, R185, 16777216 ;  /* 0x4b800000b9b9b820 */ /* 0x000fe20000400000 */
[----:B------:R-:W3:Y:S01]  /*37f0*/  MUFU.RCP R208, R208 ;  /* 0x000000d000d07308 */ /* 0x000ee20000001000 */
[----:B------:R-:W-:Y:S01]  /*3800*/  FADD R209, R87, -R146 ;  /* 0x8000009257d17221 */ /* 0x000fe20000000000 */
[----:B------:R-:W-:Y:S01]  /*3810*/  FSETP.GEU.AND P3, PT, |R111|, 1.175494350822287508e-38, PT ;  /* 0x008000006f00780b */ /* 0x000fe20003f6e200 */
[----:B------:R-:W-:Y:S01]  /*3820*/  @!P4 FMUL R113, R113, 16777216 ;  /* 0x4b8000007171c820 */ /* 0x000fe20000400000 */
[----:B------:R-:W-:Y:S01]  /*3830*/  @!P4 FMUL R76, R76, 16777216 ;  /* 0x4b8000004c4cc820 */ /* 0x000fe20000400000 */
[----:B------:R-:W-:Y:S01]  /*3840*/  FMUL R123, R112, 0.25 ;  /* 0x3e800000707b7820 */ /* 0x000fe20000400000 */
[----:B------:R-:W-:Y:S01]  /*3850*/  FMUL R191, R206, 0.25 ;  /* 0x3e800000cebf7820 */ /* 0x000fe20000400000 */
[----:B------:R-:W-:Y:S01]  /*3860*/  FSETP.GT.AND P4, PT, |R112|, 8.50705917302346158658e+37, PT ;  /* 0x7e8000007000780b */ /* 0x000fe20003f84200 */
[----:B------:R-:W4:Y:S01]  /*3870*/  MUFU.RCP R237, R237 ;  /* 0x000000ed00ed7308 */ /* 0x000f220000001000 */
[----:B------:R-:W-:Y:S01]  /*3880*/  FSEL R221, R190, R111, P6 ;  /* 0x0000006fbedd7208 */ /* 0x000fe20003000000 */
[----:B------:R-:W-:Y:S01]  /*3890*/  FMUL R190, R209, 0.25 ;  /* 0x3e800000d1be7820 */ /* 0x000fe20000400000 */
[----:B0-----:R-:W-:Y:S01]  /*38a0*/  FFMA R181, R119, R181, R128 ;  /* 0x000000b577b57223 */ /* 0x001fe20000000080 */
[----:B-1----:R-:W-:Y:S01]  /*38b0*/  FFMA R119, R236, R120, R129 ;  /* 0x00000078ec777223 */ /* 0x002fe20000000081 */
[----:B------:R-:W-:Y:S01]  /*38c0*/  FSEL R123, R123, R112, P4 ;  /* 0x000000707b7b7208 */ /* 0x000fe20002000000 */
[----:B--2---:R-:W-:Y:S01]  /*38d0*/  FFMA R120, R239, R115, R130 ;  /* 0x00000073ef787223 */ /* 0x004fe20000000082 */
[----:B------:R-:W-:Y:S01]  /*38e0*/  FSEL R188, R191, R206, P4 ;  /* 0x000000cebfbc7208 */ /* 0x000fe20002000000 */
[----:B------:R-:W0:Y:S01]  /*38f0*/  MUFU.RCP R234, R234 ;  /* 0x000000ea00ea7308 */ /* 0x000e220000001000 */
[----:B------:R-:W-:Y:S01]  /*3900*/  FADD R114, R3, 1 ;  /* 0x3f80000003727421 */ /* 0x000fe20000000000 */
[----:B---3--:R-:W-:Y:S01]  /*3910*/  FFMA R115, R208, R116, R37 ;  /* 0x00000074d0737223 */ /* 0x008fe20000000025 */
[----:B------:R-:W-:Y:S01]  /*3920*/  FSEL R193, R190, R209, P6 ;  /* 0x000000d1bec17208 */ /* 0x000fe20003000000 */
[----:B------:R-:W-:Y:S01]  /*3930*/  @!P5 FMUL R123, R123, 16777216 ;  /* 0x4b8000007b7bd820 */ /* 0x000fe20000400000 */
[----:B------:R-:W-:Y:S01]  /*3940*/  @!P5 FMUL R188, R188, 16777216 ;  /* 0x4b800000bcbcd820 */ /* 0x000fe20000400000 */
[----:B------:R-:W-:Y:S01]  /*3950*/  FADD R208, R192, -R147 ;  /* 0x80000093c0d07221 */ /* 0x000fe20000000000 */
[C---:B------:R-:W-:Y:S01]  /*3960*/  FSETP.GEU.AND P5, PT, |R114|.reuse, 1.175494350822287508e-38, PT ;  /* 0x008000007200780b */ /* 0x040fe20003fae200 */
[----:B------:R-:W1:Y:S01]  /*3970*/  MUFU.RCP R235, R235 ;  /* 0x000000eb00eb7308 */ /* 0x000e620000001000 */
[----:B----4-:R-:W-:Y:S01]  /*3980*/  FFMA R116, R237, R117, R38 ;  /* 0x00000075ed747223 */ /* 0x010fe20000000026 */
[----:B------:R-:W-:Y:S01]  /*3990*/  @!P3 FMUL R221, R221, 16777216 ;  /* 0x4b800000ddddb820 */ /* 0x000fe20000400000 */
[----:B------:R-:W-:Y:S01]  /*39a0*/  @!P3 FMUL R193, R193, 16777216 ;  /* 0x4b800000c1c1b820 */ /* 0x000fe20000400000 */
[----:B------:R-:W-:Y:S01]  /*39b0*/  FMUL R191, R114, 0.25 ;  /* 0x3e80000072bf7820 */ /* 0x000fe20000400000 */
[----:B------:R-:W-:Y:S01]  /*39c0*/  FMUL R237, R208, 0.25 ;  /* 0x3e800000d0ed7820 */ /* 0x000fe20000400000 */
[----:B------:R-:W-:-:S02]  /*39d0*/  FSETP.GT.AND P4, PT, |R114|, 8.50705917302346158658e+37, PT ;  /* 0x7e8000007200780b */ /* 0x000fc40003f84200 */
[----:B------:R-:W2:Y:S01]  /*39e0*/  MUFU.RCP R232, R232 ;  /* 0x000000e800e87308 */ /* 0x000ea20000001000 */
[----:B0-----:R-:W-:Y:S01]  /*39f0*/  FFMA R117, R234, R118, R39 ;  /* 0x00000076ea757223 */ /* 0x001fe20000000027 */
[----:B------:R-:W-:Y:S02]  /*3a00*/  FSEL R190, R191, R114, P4 ;  /* 0x00000072bfbe7208 */ /* 0x000fe40002000000 */
[----:B------:R-:W-:Y:S02]  /*3a10*/  FSEL R237, R237, R208, P4 ;  /* 0x000000d0eded7208 */ /* 0x000fe40002000000 */
[----:B------:R-:W-:Y:S01]  /*3a20*/  FSETP.GEU.AND P4, PT, |R104|, 1.175494350822287508e-38, PT ;  /* 0x008000006800780b */ /* 0x000fe20003f8e200 */
[----:B------:R-:W-:Y:S01]  /*3a30*/  @!P5 FMUL R190, R190, 16777216 ;  /* 0x4b800000bebed820 */ /* 0x000fe20000400000 */
[----:B------:R-:W0:Y:S01]  /*3a40*/  MUFU.RCP R233, R233 ;  /* 0x000000e900e97308 */ /* 0x000e220000001000 */
[----:B-1----:R-:W-:Y:S01]  /*3a50*/  FFMA R118, R235, R121, R40 ;  /* 0x00000079eb767223 */ /* 0x002fe20000000028 */
[----:B------:R-:W-:Y:S01]  /*3a60*/  @!P5 FMUL R237, R237, 16777216 ;  /* 0x4b800000ededd820 */ /* 0x000fe20000400000 */
[----:B------:R-:W-:-:S05]  /*3a70*/  FSETP.GEU.AND P5, PT, |R105|, 1.175494350822287508e-38, PT ;  /* 0x008000006900780b */ /* 0x000fca0003fae200 */
[----:B------:R-:W1:Y:S01]  /*3a80*/  MUFU.RCP R106, R106 ;  /* 0x0000006a006a7308 */ /* 0x000e620000001000 */
[----:B--2---:R-:W-:Y:S02]  /*3a90*/  FFMA R121, R232, R122, R131 ;  /* 0x0000007ae8797223 */ /* 0x004fe40000000083 */
[----:B------:R-:W-:Y:S01]  /*3aa0*/  @!P4 FMUL R226, R226, 16777216 ;  /* 0x4b800000e2e2c820 */ /* 0x000fe20000400000 */
[----:B------:R-:W-:-:S04]  /*3ab0*/  @!P4 FMUL R211, R211, 16777216 ;  /* 0x4b800000d3d3c820 */ /* 0x000fc80000400000 */
[----:B------:R2:W-:Y:S01]  /*3ac0*/  MUFU.RCP R228, R113 ;  /* 0x0000007100e47308 */ /* 0x0005e20000001000 */
[----:B0-----:R-:W-:Y:S01]  /*3ad0*/  FFMA R122, R233, R229, R132 ;  /* 0x000000e5e97a7223 */ /* 0x001fe20000000084 */
[----:B------:R-:W-:Y:S01]  /*3ae0*/  FADD R229, R195, -R148 ;  /* 0x80000094c3e57221 */ /* 0x000fe20000000000 */
[----:B------:R-:W-:Y:S01]  /*3af0*/  @!P5 FMUL R223, R223, 16777216 ;  /* 0x4b800000dfdfd820 */ /* 0x000fe20000400000 */
[----:B------:R-:W-:Y:S02]  /*3b00*/  @!P5 FMUL R210, R210, 16777216 ;  /* 0x4b800000d2d2d820 */ /* 0x000fe40000400000 */
[----:B------:R-:W-:Y:S01]  /*3b10*/  FMUL R234, R229, 0.25 ;  /* 0x3e800000e5ea7820 */ /* 0x000fe20000400000 */
[----:B-1----:R-:W-:Y:S01]  /*3b20*/  FFMA R182, R106, R182, R141 ;  /* 0x000000b66ab67223 */ /* 0x002fe2000000008d */
[----:B--2---:R-:W-:Y:S01]  /*3b30*/  FADD R113, R4, 1 ;  /* 0x3f80000004717421 */ /* 0x004fe20000000000 */
[----:B------:R-:W-:Y:S01]  /*3b40*/  IMAD.U32 R106, RZ, RZ, UR15 ;  /* 0x0000000fff6a7e24 */ /* 0x000fe2000f8e00ff */
[----:B------:R-:W0:Y:S02]  /*3b50*/  MUFU.RCP R77, R77 ;  /* 0x0000004d004d7308 */ /* 0x000e240000001000 */
[C---:B------:R-:W-:Y:S01]  /*3b60*/  FMUL R244, R113.reuse, 0.25 ;  /* 0x3e80000071f47820 */ /* 0x040fe20000400000 */
[C---:B------:R-:W-:Y:S01]  /*3b70*/  FSETP.GEU.AND P3, PT, |R113|.reuse, 1.175494350822287508e-38, PT ;  /* 0x008000007100780b */ /* 0x040fe20003f6e200 */
[----:B------:R-:W-:Y:S01]  /*3b80*/  FADD R106, R106, 1 ;  /* 0x3f8000006a6a7421 */ /* 0x000fe20000000000 */
[----:B------:R-:W-:-:S03]  /*3b90*/  FSETP.GT.AND P6, PT, |R113|, 8.50705917302346158658e+37, PT ;  /* 0x7e8000007100780b */ /* 0x000fc60003fc4200 */
[----:B------:R-:W1:Y:S01]  /*3ba0*/  MUFU.RCP R225, R225 ;  /* 0x000000e100e17308 */ /* 0x000e620000001000 */
[----:B------:R-:W-:Y:S01]  /*3bb0*/  FSEL R191, R244, R113, P6 ;  /* 0x00000071f4bf7208 */ /* 0x000fe20003000000 */
[----:B------:R-:W-:Y:S01]  /*3bc0*/  FMUL R235, R106, 0.25 ;  /* 0x3e8000006aeb7820 */ /* 0x000fe20000400000 */
[----:B------:R-:W-:Y:S02]  /*3bd0*/  FSEL R234, R234, R229, P6 ;  /* 0x000000e5eaea7208 */ /* 0x000fe40003000000 */
[----:B------:R-:W-:-:S03]  /*3be0*/  FSETP.GEU.AND P6, PT, |R106|, 1.175494350822287508e-38, PT ;  /* 0x008000006a00780b */ /* 0x000fc60003fce200 */
[----:B------:R-:W2:Y:S01]  /*3bf0*/  MUFU.RCP R224, R123 ;  /* 0x0000007b00e07308 */ /* 0x000ea20000001000 */
[----:B------:R-:W-:Y:S01]  /*3c00*/  @!P3 FMUL R191, R191, 16777216 ;  /* 0x4b800000bfbfb820 */ /* 0x000fe20000400000 */
[----:B------:R-:W-:Y:S01]  /*3c10*/  @!P3 FMUL R234, R234, 16777216 ;  /* 0x4b800000eaeab820 */ /* 0x000fe20000400000 */
[----:B------:R-:W-:Y:S01]  /*3c20*/  FSETP.GT.AND P3, PT, |R106|, 8.50705917302346158658e+37, PT ;  /* 0x7e8000006a00780b */ /* 0x000fe20003f64200 */
[----:B0-----:R-:W-:Y:S01]  /*3c30*/  FFMA R183, R77, R183, R142 ;  /* 0x000000b74db77223 */ /* 0x001fe2000000008e */
[----:B------:R-:W-:Y:S02]  /*3c40*/  FFMA R77, R228, R76, R143 ;  /* 0x0000004ce44d7223 */ /* 0x000fe4000000008f */
[----:B------:R-:W-:Y:S01]  /*3c50*/  FSEL R235, R235, R106, P3 ;  /* 0x0000006aebeb7208 */ /* 0x000fe20001800000 */
[----:B------:R-:W0:Y:S01]  /*3c60*/  MUFU.RCP R221, R221 ;  /* 0x000000dd00dd7308 */ /* 0x000e220000001000 */
[----:B-1----:R-:W-:Y:S01]  /*3c70*/  FFMA R76, R225, R185, R144 ;  /* 0x000000b9e14c7223 */ /* 0x002fe20000000090 */
[----:B------:R-:W-:-:S02]  /*3c80*/  FADD R225, R63, -R116 ;  /* 0x800000743fe17221 */ /* 0x000fc40000000000 */
[----:B------:R-:W-:Y:S02]  /*3c90*/  @!P6 FMUL R235, R235, 16777216 ;  /* 0x4b800000ebebe820 */ /* 0x000fe40000400000 */
[----:B------:R-:W-:Y:S01]  /*3ca0*/  FFMA R225, R45, R225, R6 ;  /* 0x000000e12de17223 */ /* 0x000fe20000000006 */
[----:B------:R-:W-:Y:S01]  /*3cb0*/  FADD R45, R67, -R130 ;  /* 0x80000082432d7221 */ /* 0x000fe20000000000 */
[----:B------:R-:W1:Y:S01]  /*3cc0*/  MUFU.RCP R203, R203 ;  /* 0x000000cb00cb7308 */ /* 0x000e620000001000 */
[----:B--2---:R-:W-:-:S07]  /*3cd0*/  FFMA R185, R224, R188, R145 ;  /* 0x000000bce0b97223 */ /* 0x004fce0000000091 */
[----:B------:R-:W2:Y:S01]  /*3ce0*/  MUFU.RCP R218, R218 ;  /* 0x000000da00da7308 */ /* 0x000ea20000001000 */
[----:B0-----:R-:W-:Y:S01]  /*3cf0*/  FFMA R188, R221, R193, R146 ;  /* 0x000000c1ddbc7223 */ /* 0x001fe20000000092 */
[----:B------:R-:W-:-:S06]  /*3d00*/  FADD R221, R59, -R140 ;  /* 0x8000008c3bdd7221 */ /* 0x000fcc0000000000 */
[----:B------:R-:W0:Y:S01]  /*3d10*/  MUFU.RCP R222, R222 ;  /* 0x000000de00de7308 */ /* 0x000e220000001000 */
[----:B-1----:R-:W-:-:S07]  /*3d20*/  FFMA R197, R203, R197, R42 ;  /* 0x000000c5cbc57223 */ /* 0x002fce000000002a */
[----:B------:R-:W1:Y:S01]  /*3d30*/  MUFU.RCP R215, R215 ;  /* 0x000000d700d77308 */ /* 0x000e620000001000 */
[----:B--2---:R-:W-:Y:S01]  /*3d40*/  FFMA R203, R218, R216, R133 ;  /* 0x000000d8dacb7223 */ /* 0x004fe20000000085 */
[----:B------:R-:W-:-:S04]  /*3d50*/  FADD R218, R87, -R188 ;  /* 0x800000bc57da7221 */ /* 0x000fc80000000000 */
[----:B------:R-:W-:Y:S01]  /*3d60*/  FFMA R209, R209, R218, R34 ;  /* 0x000000dad1d17223 */ /* 0x000fe20000000022 */
[----:B------:R-:W-:Y:S01]  /*3d70*/  FADD R218, R64, -R77 ;  /* 0x8000004d40da7221 */ /* 0x000fe20000000000 */
[----:B------:R-:W2:Y:S01]  /*3d80*/  MUFU.RCP R220, R220 ;  /* 0x000000dc00dc7308 */ /* 0x000ea20000001000 */
[----:B0-----:R-:W-:Y:S01]  /*3d90*/  FFMA R193, R222, R194, R43 ;  /* 0x000000c2dec17223 */ /* 0x001fe2000000002b */
[----:B------:R-:W-:Y:S01]  /*3da0*/  FMUL R222, R221, 0.25 ;  /* 0x3e800000ddde7820 */ /* 0x000fe20000400000 */
[----:B------:R-:W-:Y:S01]  /*3db0*/  FFMA R204, R204, R218, R31 ;  /* 0x000000dacccc7223 */ /* 0x000fe2000000001f */
[----:B------:R-:W-:-:S04]  /*3dc0*/  FADD R218, R184, -R117 ;  /* 0x80000075b8da7221 */ /* 0x000fc80000000000 */
[----:B------:R-:W0:Y:S01]  /*3dd0*/  MUFU.RCP R242, R242 ;  /* 0x000000f200f27308 */ /* 0x000e220000001000 */
[----:B-1----:R-:W-:Y:S01]  /*3de0*/  FFMA R205, R215, R205, R134 ;  /* 0x000000cdd7cd7223 */ /* 0x002fe20000000086 */
[----:B------:R-:W-:Y:S01]  /*3df0*/  FSEL R215, R222, R221, P3 ;  /* 0x000000ddded77208 */ /* 0x000fe20001800000 */
[----:B------:R-:W-:Y:S01]  /*3e00*/  FFMA R218, R48, R218, R7 ;  /* 0x000000da30da7223 */ /* 0x000fe20000000007 */
[----:B------:R-:W-:-:S03]  /*3e10*/  FADD R48, R178, -R125 ;  /* 0x8000007db2307221 */ /* 0x000fc60000000000 */
[----:B------:R-:W-:Y:S01]  /*3e20*/  @!P6 FMUL R215, R215, 16777216 ;  /* 0x4b800000d7d7e820 */ /* 0x000fe20000400000 */
[----:B------:R-:W1:Y:S01]  /*3e30*/  MUFU.RCP R241, R241 ;  /* 0x000000f100f17308 */ /* 0x000e620000001000 */
[----:B--2---:R-:W-:Y:S01]  /*3e40*/  FFMA R196, R220, R196, R41 ;  /* 0x000000c4dcc47223 */ /* 0x004fe20000000029 */
[----:B------:R-:W-:-:S04]  /*3e50*/  FADD R220, R66, -R182 ;  /* 0x800000b642dc7221 */ /* 0x000fc80000000000 */
[----:B------:R-:W-:Y:S01]  /*3e60*/  FFMA R202, R202, R220, R29 ;  /* 0x000000dccaca7223 */ /* 0x000fe2000000001d */
[----:B------:R-:W-:Y:S01]  /*3e70*/  FADD R220, R180, -R119 ;  /* 0x80000077b4dc7221 */ /* 0x000fe20000000000 */
[----:B------:R-:W2:Y:S01]  /*3e80*/  MUFU.RCP R190, R190 ;  /* 0x000000be00be7308 */ /* 0x000ea20000001000 */
[----:B0-----:R-:W-:-:S04]  /*3e90*/  FFMA R123, R242, R176, R125 ;  /* 0x000000b0f27b7223 */ /* 0x001fc8000000007d */
[----:B------:R-:W-:-:S03]  /*3ea0*/  FADD R224, R178, -R123 ;  /* 0x8000007bb2e07221 */ /* 0x000fc60000000000 */
[----:B------:R-:W0:Y:S01]  /*3eb0*/  MUFU.RCP R191, R191 ;  /* 0x000000bf00bf7308 */ /* 0x000e220000001000 */
[----:B-1----:R-:W-:Y:S01]  /*3ec0*/  FFMA R176, R241, R179, R126 ;  /* 0x000000b3f1b07223 */ /* 0x002fe2000000007e */
[----:B------:R-:W-:Y:S01]  /*3ed0*/  FFMA R224, R48, R224, R13 ;  /* 0x000000e030e07223 */ /* 0x000fe2000000000d */
[----:B------:R-:W-:-:S05]  /*3ee0*/  FADD R48, R174, -R127 ;  /* 0x8000007fae307221 */ /* 0x000fca0000000000 */
[----:B------:R-:W1:Y:S01]  /*3ef0*/  MUFU.RCP R219, R219 ;  /* 0x000000db00db7308 */ /* 0x000e620000001000 */
[----:B--2---:R-:W-:Y:S01]  /*3f00*/  FFMA R190, R190, R237, R147 ;  /* 0x000000edbebe7223 */ /* 0x004fe20000000093 */
[----:B------:R-:W-:-:S03]  /*3f10*/  FADD R237, R75, -R197 ;  /* 0x800000c54bed7221 */ /* 0x000fc60000000000 */
[----:B------:R-:W-:Y:S01]  /*3f20*/  FADD R216, R192, -R190 ;  /* 0x800000bec0d87221 */ /* 0x000fe20000000000 */
[----:B------:R-:W-:Y:S02]  /*3f30*/  FFMA R237, R51, R237, R10 ;  /* 0x000000ed33ed7223 */ /* 0x000fe4000000000a */
[----:B------:R-:W2:Y:S01]  /*3f40*/  MUFU.RCP R231, R231 ;  /* 0x000000e700e77308 */ /* 0x000ea20000001000 */
[----:B0-----:R-:W-:Y:S01]  /*3f50*/  FFMA R191, R191, R234, R148 ;  /* 0x000000eabfbf7223 */ /* 0x001fe20000000094 */
[----:B------:R-:W-:Y:S01]  /*3f60*/  FFMA R208, R208, R216, R35 ;  /* 0x000000d8d0d07223 */ /* 0x000fe20000000023 */
[----:B------:R-:W-:Y:S01]  /*3f70*/  FADD R216, R189, -R76 ;  /* 0x8000004cbdd87221 */ /* 0x000fe20000000000 */
[----:B------:R-:W-:-:S03]  /*3f80*/  FADD R234, R72, -R193 ;  /* 0x800000c148ea7221 */ /* 0x000fc60000000000 */
[----:B------:R-:W-:Y:S01]  /*3f90*/  FFMA R207, R207, R216, R32 ;  /* 0x000000d8cfcf7223 */ /* 0x000fe20000000020 */
[----:B------:R-:W0:Y:S01]  /*3fa0*/  MUFU.RCP R240, R240 ;  /* 0x000000f000f07308 */ /* 0x000e220000001000 */
[----:B-1----:R-:W-:Y:S01]  /*3fb0*/  FFMA R194, R219, R217, R124 ;  /* 0x000000d9dbc27223 */ /* 0x002fe2000000007c */
[----:B------:R-:W-:Y:S01]  /*3fc0*/  FADD R217, R195, -R191 ;  /* 0x800000bfc3d97221 */ /* 0x000fe20000000000 */
[----:B------:R-:W-:Y:S01]  /*3fd0*/  FADD R219, R68, -R185 ;  /* 0x800000b944db7221 */ /* 0x000fe20000000000 */
[----:B------:R-:W-:Y:S01]  /*3fe0*/  FADD R216, R62, -R121 ;  /* 0x800000793ed87221 */ /* 0x000fe20000000000 */
[----:B------:R-:W-:Y:S01]  /*3ff0*/  FADD R239, R73, -R194 ;  /* 0x800000c249ef7221 */ /* 0x000fe20000000000 */
[----:B------:R-:W-:Y:S01]  /*4000*/  FFMA R217, R229, R217, R36 ;  /* 0x000000d9e5d97223 */ /* 0x000fe20000000024 */
[----:B------:R-:W-:Y:S01]  /*4010*/  FFMA R206, R206, R219, R33 ;  /* 0x000000dbcece7223 */ /* 0x000fe20000000021 */
[----:B------:R1:W3:Y:S01]  /*4020*/  MUFU.RCP R228, R223 ;  /* 0x000000df00e47308 */ /* 0x0002e20000001000 */
[----:B--2---:R-:W-:Y:S01]  /*4030*/  FFMA R213, R231, R213, R136 ;  /* 0x000000d5e7d57223 */ /* 0x004fe20000000088 */
[----:B------:R-:W-:Y:S01]  /*4040*/  FADD R231, R71, -R176 ;  /* 0x800000b047e77221 */ /* 0x000fe20000000000 */
[----:B------:R-:W-:Y:S01]  /*4050*/  FADD R219, R85, -R183 ;  /* 0x800000b755db7221 */ /* 0x000fe20000000000 */
[----:B------:R-:W-:Y:S01]  /*4060*/  FADD R229, R69, -R181 ;  /* 0x800000b545e57221 */ /* 0x000fe20000000000 */
[----:B------:R-:W-:-:S02]  /*4070*/  FFMA R216, R52, R216, R19 ;  /* 0x000000d834d87223 */ /* 0x000fc40000000013 */
[----:B------:R-:W-:Y:S01]  /*4080*/  FFMA R201, R201, R219, R30 ;  /* 0x000000dbc9c97223 */ /* 0x000fe2000000001e */
[----:B------:R-:W2:Y:S01]  /*4090*/  MUFU.RCP R235, R235 ;  /* 0x000000eb00eb7308 */ /* 0x000ea20000001000 */
[----:B-1----:R-:W-:Y:S01]  /*40a0*/  FADD R223, R61, -R118 ;  /* 0x800000763ddf7221 */ /* 0x002fe20000000000 */
[----:B0-----:R-:W-:Y:S01]  /*40b0*/  FFMA R179, R240, R238, R127 ;  /* 0x000000eef0b37223 */ /* 0x001fe2000000007f */
[----:B------:R-:W-:Y:S02]  /*40c0*/  FADD R219, R65, -R122 ;  /* 0x8000007a41db7221 */ /* 0x000fe40000000000 */
[----:B------:R-:W-:Y:S01]  /*40d0*/  FFMA R223, R49, R223, R8 ;  /* 0x000000df31df7223 */ /* 0x000fe20000000008 */
[----:B------:R-:W-:Y:S01]  /*40e0*/  FADD R49, R71, -R126 ;  /* 0x8000007e47317221 */ /* 0x000fe20000000000 */
[----:B------:R-:W-:Y:S01]  /*40f0*/  FADD R222, R174, -R179 ;  /* 0x800000b3aede7221 */ /* 0x000fe20000000000 */
[----:B------:R-:W0:Y:S01]  /*4100*/  MUFU.RCP R230, R230 ;  /* 0x000000e600e67308 */ /* 0x000e220000001000 */
[----:B---3--:R-:W-:Y:S01]  /*4110*/  FFMA R210, R228, R210, R139 ;  /* 0x000000d2e4d27223 */ /* 0x008fe2000000008b */
[----:B------:R-:W-:Y:S01]  /*4120*/  FFMA R231, R49, R231, R14 ;  /* 0x000000e731e77223 */ /* 0x000fe2000000000e */
[----:B------:R-:W-:Y:S01]  /*4130*/  FADD R49, R69, -R128 ;  /* 0x8000008045317221 */ /* 0x000fe20000000000 */
[----:B------:R-:W-:Y:S01]  /*4140*/  FFMA R222, R48, R222, R15 ;  /* 0x000000de30de7223 */ /* 0x000fe2000000000f */
[----:B------:R-:W-:-:S02]  /*4150*/  FFMA R219, R53, R219, R20 ;  /* 0x000000db35db7223 */ /* 0x000fc40000000014 */
[----:B------:R-:W-:Y:S01]  /*4160*/  FFMA R229, R49, R229, R16 ;  /* 0x000000e531e57223 */ /* 0x000fe20000000010 */
[----:B------:R1:W3:Y:S01]  /*4170*/  MUFU.RCP R232, R227 ;  /* 0x000000e300e87308 */ /* 0x0002e20000001000 */
[----:B--2---:R-:W-:Y:S01]  /*4180*/  FFMA R215, R235, R215, R140 ;  /* 0x000000d7ebd77223 */ /* 0x004fe2000000008c */
[----:B------:R-:W-:-:S04]  /*4190*/  FADD R235, R81, -R205 ;  /* 0x800000cd51eb7221 */ /* 0x000fc80000000000 */
[----:B------:R-:W-:Y:S02]  /*41a0*/  FFMA R235, R55, R235, R22 ;  /* 0x000000eb37eb7223 */ /* 0x000fe40000000016 */
[----:B------:R2:W4:Y:S01]  /*41b0*/  MUFU.RCP R233, R226 ;  /* 0x000000e200e97308 */ /* 0x0005220000001000 */
[----:B-1----:R-:W-:Y:S01]  /*41c0*/  FADD R227, R67, -R120 ;  /* 0x8000007843e37221 */ /* 0x002fe20000000000 */
[----:B0-----:R-:W-:Y:S01]  /*41d0*/  FFMA R214, R230, R214, R135 ;  /* 0x000000d6e6d67223 */ /* 0x001fe20000000087 */
[----:B------:R-:W-:Y:S02]  /*41e0*/  FADD R230, R80, -R203 ;  /* 0x800000cb50e67221 */ /* 0x000fe40000000000 */
[----:B------:R-:W-:Y:S01]  /*41f0*/  FFMA R227, R45, R227, R18 ;  /* 0x000000e32de37223 */ /* 0x000fe20000000012 */
[----:B------:R-:W-:Y:S01]  /*4200*/  FADD R45, R186, -R210 ;  /* 0x800000d2ba2d7221 */ /* 0x000fe20000000000 */
[----:B------:R-:W-:Y:S01]  /*4210*/  FADD R228, R70, -R214 ;  /* 0x800000d646e47221 */ /* 0x000fe20000000000 */
[----:B---3--:R-:W-:Y:S01]  /*4220*/  FFMA R212, R232, R212, R137 ;  /* 0x000000d4e8d47223 */ /* 0x008fe20000000089 */
[----:B--2---:R-:W-:Y:S01]  /*4230*/  FADD R226, R60, -R115 ;  /* 0x800000733ce27221 */ /* 0x004fe20000000000 */
[----:B------:R-:W-:Y:S01]  /*4240*/  FFMA R200, R200, R45, R27 ;  /* 0x0000002dc8c87223 */ /* 0x000fe2000000001b */
[----:B------:R-:W-:Y:S01]  /*4250*/  FADD R45, R73, -R124 ;  /* 0x8000007c492d7221 */ /* 0x000fe20000000000 */
[----:B------:R-:W-:Y:S01]  /*4260*/  FADD R49, R58, -R212 ;  /* 0x800000d43a317221 */ /* 0x000fe20000000000 */
[----:B------:R-:W-:Y:S01]  /*4270*/  FFMA R226, R44, R226, R5 ;  /* 0x000000e22ce27223 */ /* 0x000fe20000000005 */
[----:B------:R-:W-:Y:S01]  /*4280*/  FADD R44, R180, -R129 ;  /* 0x80000081b42c7221 */ /* 0x000fe20000000000 */
[----:B------:R-:W-:Y:S01]  /*4290*/  FADD R232, R74, -R196 ;  /* 0x800000c44ae87221 */ /* 0x000fe20000000000 */
[----:B----4-:R-:W-:Y:S01]  /*42a0*/  FFMA R211, R233, R211, R138 ;  /* 0x000000d3e9d37223 */ /* 0x010fe2000000008a */
[----:B------:R-:W-:Y:S01]  /*42b0*/  FADD R233, R83, -R213 ;  /* 0x800000d553e97221 */ /* 0x000fe20000000000 */
[----:B------:R-:W-:Y:S01]  /*42c0*/  FFMA R220, R44, R220, R17 ;  /* 0x000000dc2cdc7223 */ /* 0x000fe20000000011 */
[----:B------:R-:W-:Y:S01]  /*42d0*/  FADD R44, R59, -R215 ;  /* 0x800000d73b2c7221 */ /* 0x000fe20000000000 */
[----:B------:R-:W-:Y:S01]  /*42e0*/  FADD R48, R187, -R211 ;  /* 0x800000d3bb307221 */ /* 0x000fe20000000000 */
[----:B------:R-:W-:Y:S01]  /*42f0*/  FFMA R198, R198, R49, R25 ;  /* 0x00000031c6c67223 */ /* 0x000fe20000000019 */
[----:B------:R-:W-:Y:S01]  /*4300*/  FFMA R233, R57, R233, R24 ;  /* 0x000000e939e97223 */ /* 0x000fe20000000018 */
[----:B------:R-:W-:Y:S01]  /*4310*/  FFMA R221, R221, R44, R28 ;  /* 0x0000002cdddd7223 */ /* 0x000fe2000000001c */
[----:B------:R-:W-:Y:S01]  /*4320*/  FADD R44, R72, -R43 ;  /* 0x8000002b482c7221 */ /* 0x000fe20000000000 */
[----:B------:R-:W-:Y:S01]  /*4330*/  FFMA R199, R199, R48, R26 ;  /* 0x00000030c7c77223 */ /* 0x000fe2000000001a */
[----:B------:R-:W-:Y:S01]  /*4340*/  FFMA R228, R56, R228, R23 ;  /* 0x000000e438e47223 */ /* 0x000fe20000000017 */
[----:B------:R-:W-:Y:S01]  /*4350*/  FFMA R230, R54, R230, R21 ;  /* 0x000000e636e67223 */ /* 0x000fe20000000015 */
[----:B------:R-:W-:Y:S01]  /*4360*/  FFMA R232, R50, R232, R9 ;  /* 0x000000e832e87223 */ /* 0x000fe20000000009 */
[----:B------:R-:W-:Y:S01]  /*4370*/  FFMA R234, R44, R234, R11 ;  /* 0x000000ea2cea7223 */ /* 0x000fe2000000000b */
[----:B------:R-:W-:Y:S01]  /*4380*/  FFMA R239, R45, R239, R12 ;  /* 0x000000ef2def7223 */ /* 0x000fe2000000000c */
.L_x_0:
[----:B------:R-:W-:Y:S01]  /*4390*/  F2FP.BF16.PACK_AB R44, R63, R60 ;  /* 0x0000003c3f2c723e */ /* 0x000fe200000010ff */
[----:B------:R-:W-:Y:S01]  /*43a0*/  IMAD R60, R0, 0x1800, R177 ;  /* 0x00001800003c7824 */ /* 0x000fe200078e02b1 */
[----:B------:R-:W-:-:S02]  /*43b0*/  ISETP.LT.AND P3, PT, R173, 0xe10, !P2 ;  /* 0x00000e10ad00780c */ /* 0x000fc40005761270 */
[----:B------:R-:W-:Y:S01]  /*43c0*/  F2FP.BF16.PACK_AB R51, R65, R62 ;  /* 0x0000003e4133723e */ /* 0x000fe200000010ff */
[----:B------:R-:W-:Y:S01]  /*43d0*/  IMAD R62, R0, 0x1800, R175 ;  /* 0x00001800003e7824 */ /* 0x000fe200078e02af */
[----:B------:R-:W-:Y:S01]  /*43e0*/  F2FP.BF16.PACK_AB R50, R67, R180 ;  /* 0x000000b44332723e */ /* 0x000fe200000010ff */
[----:B------:R-:W-:Y:S01]  /*43f0*/  IMAD.MOV.U32 R67, RZ, RZ, 0x2 ;  /* 0x00000002ff437424 */ /* 0x000fe200078e00ff */
[----:B------:R-:W-:Y:S02]  /*4400*/  F2FP.BF16.PACK_AB R53, R189, R64 ;  /* 0x00000040bd35723e */ /* 0x000fe400000010ff */
[----:B------:R-:W-:Y:S02]  /*4410*/  F2FP.BF16.PACK_AB R45, R61, R184 ;  /* 0x000000b83d2d723e */ /* 0x000fe400000010ff */
[----:B------:R-:W-:Y:S02]  /*4420*/  F2FP.BF16.PACK_AB R52, R85, R66 ;  /* 0x000000425534723e */ /* 0x000fe400000010ff */
[C---:B------:R-:W-:Y:S01]  /*4430*/  IADD3 R64, R60.reuse, 0xc00, RZ ;  /* 0x00000c003c407810 */ /* 0x040fe20007ffe0ff */
[----:B------:R-:W-:Y:S01]  /*4440*/  IMAD.WIDE R60, R60, R67, c[0x0][0x1a0] ;  /* 0x000068003c3c7625 */ /* 0x000fe200078e0243 */
[----:B------:R-:W-:-:S02]  /*4450*/  IADD3 R66, R62, 0xc00, RZ ;  /* 0x00000c003e427810 */ /* 0x000fc40007ffe0ff */
[----:B------:R-:W-:Y:S01]  /*4460*/  F2FP.BF16.PACK_AB R48, R71, R178 ;  /* 0x000000b24730723e */ /* 0x000fe200000010ff */
[-C--:B------:R-:W-:Y:S01]  /*4470*/  IMAD.WIDE R62, R62, R67.reuse, c[0x0][0x1a0] ;  /* 0x000068003e3e7625 */ /* 0x080fe200078e0243 */
[----:B------:R-:W-:Y:S01]  /*4480*/  F2FP.BF16.PACK_AB R49, R69, R174 ;  /* 0x000000ae4531723e */ /* 0x000fe200000010ff */
[----:B------:R0:W-:Y:S01]  /*4490*/  @!P0 STG.E.128 [R60.64], R44 ;  /* 0x0000002c3c008986 */ /* 0x0001e2000c101d12 */
[----:B------:R-:W-:Y:S01]  /*44a0*/  ISETP.LT.AND P2, PT, R172, 0xe10, !P2 ;  /* 0x00000e10ac00780c */ /* 0x000fe20005741270 */
[----:B------:R-:W-:Y:S01]  /*44b0*/  IMAD.WIDE R64, R64, R67, c[0x0][0x1a0] ;  /* 0x0000680040407625 */ /* 0x000fe200078e0243 */
[----:B------:R-:W-:Y:S01]  /*44c0*/  FSEL R125, R123, R125, P3 ;  /* 0x0000007d7b7d7208 */ /* 0x000fe20001800000 */
[----:B------:R0:W-:Y:S01]  /*44d0*/  @P3 STG.E.128 [R62.64], R48 ;  /* 0x000000303e003986 */ /* 0x0001e2000c101d12 */
[----:B------:R-:W-:Y:S01]  /*44e0*/  FSEL R126, R176, R126, P3 ;  /* 0x0000007eb07e7208 */ /* 0x000fe20001800000 */
[----:B------:R-:W-:Y:S01]  /*44f0*/  IMAD.WIDE R66, R66, R67, c[0x0][0x1a0] ;  /* 0x0000680042427625 */ /* 0x000fe200078e0243 */
[----:B------:R-:W-:-:S02]  /*4500*/  FSEL R127, R179, R127, P3 ;  /* 0x0000007fb37f7208 */ /* 0x000fc40001800000 */
[----:B------:R-:W-:Y:S02]  /*4510*/  FSEL R128, R181, R128, P3 ;  /* 0x00000080b5807208 */ /* 0x000fe40001800000 */
[----:B------:R-:W-:Y:S02]  /*4520*/  FSEL R129, R119, R129, P3 ;  /* 0x0000008177817208 */ /* 0x000fe40001800000 */
[----:B------:R-:W-:Y:S02]  /*4530*/  FSEL R130, R120, R130, P3 ;  /* 0x0000008278827208 */ /* 0x000fe40001800000 */
[----:B------:R-:W-:Y:S02]  /*4540*/  FSEL R131, R121, R131, P3 ;  /* 0x0000008379837208 */ /* 0x000fe40001800000 */
[----:B------:R-:W-:Y:S02]  /*4550*/  FSEL R132, R122, R132, P3 ;  /* 0x000000847a847208 */ /* 0x000fe40001800000 */
        /* <DEDUP_REMOVED lines=16> */
[----:B------:R-:W-:Y:S01]  /*4660*/  PLOP3.LUT P3, PT, PT, PT, UP0, 0x80, 0x0 ;  /* 0x000000000000781c */ /* 0x000fe20003f6f008 */
[----:B------:R-:W-:Y:S01]  /*4670*/  UPLOP3.LUT UP0, UPT, UPT, UPT, UPT, 0x40, 0x0 ;  /* 0x000000000000789c */ /* 0x000fe20003f0e870 */
[----:B------:R-:W-:Y:S02]  /*4680*/  F2FP.BF16.PACK_AB R56, R81, R80 ;  /* 0x000000505138723e */ /* 0x000fe400000010ff */
[----:B------:R-:W-:-:S02]  /*4690*/  F2FP.BF16.PACK_AB R57, R83, R70 ;  /* 0x000000465339723e */ /* 0x000fc400000010ff */
[----:B------:R-:W-:Y:S02]  /*46a0*/  F2FP.BF16.PACK_AB R58, R187, R58 ;  /* 0x0000003abb3a723e */ /* 0x000fe400000010ff */
[----:B------:R-:W-:Y:S02]  /*46b0*/  F2FP.BF16.PACK_AB R59, R59, R186 ;  /* 0x000000ba3b3b723e */ /* 0x000fe400000010ff */
[----:B------:R-:W-:Y:S02]  /*46c0*/  F2FP.BF16.PACK_AB R54, R87, R68 ;  /* 0x000000445736723e */ /* 0x000fe400000010ff */
[----:B------:R-:W-:Y:S01]  /*46d0*/  F2FP.BF16.PACK_AB R55, R195, R192 ;  /* 0x000000c0c337723e */ /* 0x000fe200000010ff */
[----:B------:R0:W-:Y:S01]  /*46e0*/  @!P1 STG.E.128 [R64.64], R56 ;  /* 0x0000003840009986 */ /* 0x0001e2000c101d12 */
[----:B------:R-:W-:Y:S02]  /*46f0*/  FSEL R84, R84, UR4, !P0 ;  /* 0x0000000454547c08 */ /* 0x000fe4000c000000 */
[----:B------:R-:W-:Y:S01]  /*4700*/  FSEL R86, R86, UR5, !P0 ;  /* 0x0000000556567c08 */ /* 0x000fe2000c000000 */
[----:B------:R0:W-:Y:S01]  /*4710*/  @P2 STG.E.128 [R66.64], R52 ;  /* 0x0000003442002986 */ /* 0x0001e2000c101d12 */
[----:B------:R-:W-:Y:S01]  /*4720*/  FSEL R88, R88, UR6, !P0 ;  /* 0x0000000658587c08 */ /* 0x000fe2000c000000 */
[----:B------:R0:W1:Y:S01]  /*4730*/  R2UR UR4, R84 ;  /* 0x00000000540473c2 */ /* 0x00006200000e0000 */
[----:B------:R-:W-:-:S02]  /*4740*/  FSEL R90, R90, UR7, !P0 ;  /* 0x000000075a5a7c08 */ /* 0x000fc4000c000000 */
[----:B------:R-:W-:Y:S02]  /*4750*/  FSEL R99, R99, UR8, !P1 ;  /* 0x0000000863637c08 */ /* 0x000fe4000c800000 */
[----:B------:R-:W-:Y:S02]  /*4760*/  FSEL R100, R100, UR9, !P1 ;  /* 0x0000000964647c08 */ /* 0x000fe4000c800000 */
[----:B------:R-:W-:Y:S01]  /*4770*/  FSEL R101, R101, UR10, !P1 ;  /* 0x0000000a65657c08 */ /* 0x000fe2000c800000 */
[----:B------:R0:W2:Y:S01]  /*4780*/  R2UR UR5, R86 ;  /* 0x00000000560573c2 */ /* 0x0000a200000e0000 */
[----:B------:R-:W-:Y:S02]  /*4790*/  FSEL R102, R102, UR11, !P1 ;  /* 0x0000000b66667c08 */ /* 0x000fe4000c800000 */
[----:B------:R-:W-:Y:S02]  /*47a0*/  FSEL R103, R103, UR12, !P1 ;  /* 0x0000000c67677c08 */ /* 0x000fe4000c800000 */
[----:B------:R-:W-:-:S02]  /*47b0*/  FSEL R104, R104, UR13, !P1 ;  /* 0x0000000d68687c08 */ /* 0x000fc4000c800000 */
[----:B------:R-:W-:Y:S01]  /*47c0*/  FSEL R105, R105, UR14, !P1 ;  /* 0x0000000e69697c08 */ /* 0x000fe2000c800000 */
[----:B------:R0:W3:Y:S01]  /*47d0*/  R2UR UR6, R88 ;  /* 0x00000000580673c2 */ /* 0x0000e200000e0000 */
[----:B------:R-:W-:Y:S02]  /*47e0*/  FSEL R106, R106, UR15, !P1 ;  /* 0x0000000f6a6a7c08 */ /* 0x000fe4000c800000 */
[----:B------:R-:W-:Y:S01]  /*47f0*/  FSEL R162, R89, R162, !P0 ;  /* 0x000000a259a27208 */ /* 0x000fe20004000000 */
[----:B------:R-:W-:Y:S01]  /*4800*/  IMAD.MOV.U32 R89, RZ, RZ, 0x800 ;  /* 0x00000800ff597424 */ /* 0x000fe200078e00ff */
[----:B------:R-:W-:Y:S02]  /*4810*/  FSEL R37, R115, R37, !P0 ;  /* 0x0000002573257208 */ /* 0x000fe40004000000 */
[----:B------:R-:W-:Y:S01]  /*4820*/  FSEL R38, R116, R38, !P0 ;  /* 0x0000002674267208 */ /* 0x000fe20004000000 */
[----:B------:R0:W4:Y:S01]  /*4830*/  R2UR UR7, R90 ;  /* 0x000000005a0773c2 */ /* 0x00012200000e0000 */
[----:B------:R-:W-:-:S02]  /*4840*/  FSEL R39, R117, R39, !P0 ;  /* 0x0000002775277208 */ /* 0x000fc40004000000 */
[----:B------:R-:W-:Y:S02]  /*4850*/  FSEL R40, R118, R40, !P0 ;  /* 0x0000002876287208 */ /* 0x000fe40004000000 */
[----:B------:R-:W-:Y:S02]  /*4860*/  FSEL R41, R196, R41, !P0 ;  /* 0x00000029c4297208 */ /* 0x000fe40004000000 */
[----:B------:R-:W-:Y:S01]  /*4870*/  FSEL R42, R197, R42, !P0 ;  /* 0x0000002ac52a7208 */ /* 0x000fe20004000000 */
[----:B------:R0:W0:Y:S01]  /*4880*/  R2UR UR8, R99 ;  /* 0x00000000630873c2 */ /* 0x00002200000e0000 */
[----:B------:R-:W-:Y:S02]  /*4890*/  FSEL R43, R193, R43, !P0 ;  /* 0x0000002bc12b7208 */ /* 0x000fe40004000000 */
[----:B------:R-:W-:Y:S02]  /*48a0*/  FSEL R124, R194, R124, !P0 ;  /* 0x0000007cc27c7208 */ /* 0x000fe40004000000 */
[----:B------:R-:W-:-:S02]  /*48b0*/  FSEL R133, R203, R133, !P1 ;  /* 0x00000085cb857208 */ /* 0x000fc40004800000 */
[----:B------:R-:W-:Y:S01]  /*48c0*/  FSEL R134, R205, R134, !P1 ;  /* 0x00000086cd867208 */ /* 0x000fe20004800000 */
[----:B------:R0:W0:Y:S01]  /*48d0*/  R2UR UR9, R100 ;  /* 0x00000000640973c2 */ /* 0x00002200000e0000 */
[----:B------:R-:W-:Y:S02]  /*48e0*/  FSEL R135, R214, R135, !P1 ;  /* 0x00000087d6877208 */ /* 0x000fe40004800000 */
[----:B------:R-:W-:Y:S02]  /*48f0*/  FSEL R136, R213, R136, !P1 ;  /* 0x00000088d5887208 */ /* 0x000fe40004800000 */
[----:B------:R-:W-:Y:S02]  /*4900*/  FSEL R137, R212, R137, !P1 ;  /* 0x00000089d4897208 */ /* 0x000fe40004800000 */
[----:B------:R-:W-:Y:S01]  /*4910*/  FSEL R138, R211, R138, !P1 ;  /* 0x0000008ad38a7208 */ /* 0x000fe20004800000 */
[----:B------:R0:W0:Y:S01]  /*4920*/  R2UR UR10, R101 ;  /* 0x00000000650a73c2 */ /* 0x00002200000e0000 */
[----:B------:R-:W-:-:S02]  /*4930*/  FSEL R139, R210, R139, !P1 ;  /* 0x0000008bd28b7208 */ /* 0x000fc40004800000 */
[----:B------:R-:W-:Y:S02]  /*4940*/  FSEL R140, R215, R140, !P1 ;  /* 0x0000008cd78c7208 */ /* 0x000fe40004800000 */
[----:B------:R-:W-:Y:S02]  /*4950*/  FSEL R141, R182, R141, P2 ;  /* 0x0000008db68d7208 */ /* 0x000fe40001000000 */
[----:B------:R-:W-:Y:S01]  /*4960*/  FSEL R142, R183, R142, P2 ;  /* 0x0000008eb78e7208 */ /* 0x000fe20001000000 */
[----:B------:R0:W0:Y:S01]  /*4970*/  R2UR UR11, R102 ;  /* 0x00000000660b73c2 */ /* 0x00002200000e0000 */
[----:B------:R-:W-:Y:S02]  /*4980*/  FSEL R143, R77, R143, P2 ;  /* 0x0000008f4d8f7208 */ /* 0x000fe40001000000 */
[----:B------:R-:W-:Y:S02]  /*4990*/  FSEL R144, R76, R144, P2 ;  /* 0x000000904c907208 */ /* 0x000fe40001000000 */
[----:B------:R-:W-:-:S02]  /*49a0*/  FSEL R145, R185, R145, P2 ;  /* 0x00000091b9917208 */ /* 0x000fc40001000000 */
[----:B------:R-:W-:Y:S01]  /*49b0*/  FSEL R146, R188, R146, P2 ;  /* 0x00000092bc927208 */ /* 0x000fe20001000000 */
[----:B------:R0:W0:Y:S01]  /*49c0*/  R2UR UR12, R103 ;  /* 0x00000000670c73c2 */ /* 0x00002200000e0000 */
[----:B------:R-:W-:Y:S02]  /*49d0*/  FSEL R147, R190, R147, P2 ;  /* 0x00000093be937208 */ /* 0x000fe40001000000 */
[----:B------:R-:W-:Y:S02]  /*49e0*/  FSEL R148, R191, R148, P2 ;  /* 0x00000094bf947208 */ /* 0x000fe40001000000 */
[----:B------:R-:W-:Y:S02]  /*49f0*/  FSEL R5, R226, R5, !P0 ;  /* 0x00000005e2057208 */ /* 0x000fe40004000000 */
[----:B------:R-:W-:Y:S01]  /*4a00*/  FSEL R6, R225, R6, !P0 ;  /* 0x00000006e1067208 */ /* 0x000fe20004000000 */
[----:B------:R0:W0:Y:S01]  /*4a10*/  R2UR UR13, R104 ;  /* 0x00000000680d73c2 */ /* 0x00002200000e0000 */
        /* <DEDUP_REMOVED lines=13> */
[----:B------:R-:W-:Y:S02]  /*4af0*/  FSEL R26, R199, R26, !P1 ;  /* 0x0000001ac71a7208 */ /* 0x000fe40004800000 */
[----:B------:R-:W-:-:S02]  /*4b00*/  FSEL R27, R200, R27, !P1 ;  /* 0x0000001bc81b7208 */ /* 0x000fc40004800000 */
[----:B------:R-:W-:Y:S02]  /*4b10*/  FSEL R28, R221, R28, !P1 ;  /* 0x0000001cdd1c7208 */ /* 0x000fe40004800000 */
        /* <DEDUP_REMOVED lines=8> */
[----:B------:R-:W-:Y:S02]  /*4ba0*/  FSEL R165, R78, R165, !P0 ;  /* 0x000000a54ea57208 */ /* 0x000fe40004000000 */
[----:B------:R-:W-:Y:S02]  /*4bb0*/  FSEL R164, R79, R164, !P0 ;  /* 0x000000a44fa47208 */ /* 0x000fe40004000000 */
[----:B------:R-:W-:-:S02]  /*4bc0*/  FSEL R163, R82, R163, !P0 ;  /* 0x000000a352a37208 */ /* 0x000fc40004000000 */
[----:B------:R-:W-:Y:S02]  /*4bd0*/  FSEL R153, R108, R153, P2 ;  /* 0x000000996c997208 */ /* 0x000fe40001000000 */
[----:B------:R-:W-:Y:S02]  /*4be0*/  FSEL R152, R107, R152, P2 ;  /* 0x000000986b987208 */ /* 0x000fe40001000000 */
[----:B------:R-:W-:Y:S02]  /*4bf0*/  FSEL R151, R110, R151, P2 ;  /* 0x000000976e977208 */ /* 0x000fe40001000000 */
[----:B------:R-:W-:Y:S02]  /*4c00*/  FSEL R150, R109, R150, P2 ;  /* 0x000000966d967208 */ /* 0x000fe40001000000 */
[----:B------:R-:W-:Y:S02]  /*4c10*/  FSEL R149, R112, R149, P2 ;  /* 0x0000009570957208 */ /* 0x000fe40001000000 */
[----:B------:R-:W-:-:S02]  /*4c20*/  FSEL R2, R111, R2, P2 ;  /* 0x000000026f027208 */ /* 0x000fc40001000000 */
[----:B------:R-:W-:Y:S02]  /*4c30*/  FSEL R3, R114, R3, P2 ;  /* 0x0000000372037208 */ /* 0x000fe40001000000 */
[----:B------:R-:W-:Y:S01]  /*4c40*/  FSEL R4, R113, R4, P2 ;  /* 0x0000000471047208 */ /* 0x000fe20001000000 */
[----:B01234-:R-:W-:Y:S01]  /*4c50*/  @!P3 CALL.REL.NOINC `(.L_x_1) ;  /* 0x000000100000b944 */ /* 0x01ffe20003c00000 */
[----:B------:R-:W-:Y:S05]  /*4c60*/  BRA `(.L_x_2) ;  /* 0xffffbaf000007947 */ /* 0x000fea000383ffff */
.L_x_1:
[----:B------:R-:W-:Y:S01]  /*4c70*/  FADD R48, R165, R164 ;  /* 0x000000a4a5307221 */ /* 0x000fe20000000000 */
[----:B------:R-:W-:Y:S01]  /*4c80*/  FADD R56, R21, R22 ;  /* 0x0000001615387221 */ /* 0x000fe20000000000 */
[----:B------:R-:W-:Y:S01]  /*4c90*/  FMUL R21, R164, 0.25 ;  /* 0x3e800000a4157820 */ /* 0x000fe20000400000 */
[----:B------:R-:W-:Y:S01]  /*4ca0*/  IMAD.U32 R66, RZ, RZ, UR8 ;  /* 0x00000008ff427e24 */ /* 0x000fe2000f8e00ff */
[C---:B------:R-:W-:Y:S01]  /*4cb0*/  FADD R53, R163.reuse, R48 ;  /* 0x00000030a3357221 */ /* 0x040fe20000000000 */
[C---:B------:R-:W-:Y:S01]  /*4cc0*/  FSETP.GEU.AND P4, PT, |R48|.reuse, 1.175494350822287508e-38, PT ;  /* 0x008000003000780b */ /* 0x040fe20003f8e200 */
[C---:B------:R-:W-:Y:S01]  /*4cd0*/  FMUL R45, R48.reuse, 0.25 ;  /* 0x3e800000302d7820 */ /* 0x040fe20000400000 */
[----:B------:R-:W-:Y:S01]  /*4ce0*/  FSETP.GT.AND P2, PT, |R48|, 8.50705917302346158658e+37, PT ;  /* 0x7e8000003000780b */ /* 0x000fe20003f44200 */
[----:B------:R-:W-:Y:S01]  /*4cf0*/  FMUL R22, R163, 0.25 ;  /* 0x3e800000a3167820 */ /* 0x000fe20000400000 */
[----:B------:R-:W-:Y:S01]  /*4d00*/  FSETP.GT.AND P3, PT, |R53|, 8.50705917302346158658e+37, PT ;  /* 0x7e8000003500780b */ /* 0x000fe20003f64200 */
[----:B------:R-:W-:Y:S01]  /*4d10*/  FADD R44, R162, R53 ;  /* 0x00000035a22c7221 */ /* 0x000fe20000000000 */
[----:B------:R-:W-:Y:S01]  /*4d20*/  FSEL R45, R45, R48, P2 ;  /* 0x000000302d2d7208 */ /* 0x000fe20001000000 */
[----:B------:R-:W-:Y:S01]  /*4d30*/  FADD R66, R66, UR9 ;  /* 0x0000000942427e21 */ /* 0x000fe20008000000 */
[----:B------:R-:W-:Y:S01]  /*4d40*/  FSEL R164, R21, R164, P2 ;  /* 0x000000a415a47208 */ /* 0x000fe20001000000 */
[----:B------:R-:W-:Y:S01]  /*4d50*/  FMUL R21, R162, 0.25 ;  /* 0x3e800000a2157820 */ /* 0x000fe20000400000 */
[C---:B------:R-:W-:Y:S01]  /*4d60*/  FSETP.GEU.AND P5, PT, |R53|.reuse, 1.175494350822287508e-38, PT ;  /* 0x008000003500780b */ /* 0x040fe20003fae200 */
[----:B------:R-:W-:Y:S01]  /*4d70*/  FADD R52, R66, UR10 ;  /* 0x0000000a42347e21 */ /* 0x000fe20008000000 */
[----:B------:R-:W-:Y:S01]  /*4d80*/  FSEL R50, R22, R163, P3 ;  /* 0x000000a316327208 */ /* 0x000fe20001800000 */
[----:B------:R-:W-:Y:S01]  /*4d90*/  FMUL R22, R53, 0.25 ;  /* 0x3e80000035167820 */ /* 0x000fe20000400000 */
[----:B------:R-:W-:Y:S01]  /*4da0*/  FSETP.GT.AND P6, PT, |R44|, 8.50705917302346158658e+37, PT ;  /* 0x7e8000002c00780b */ /* 0x000fe20003fc4200 */
[----:B------:R-:W-:Y:S01]  /*4db0*/  @!P4 FMUL R45, R45, 16777216 ;  /* 0x4b8000002d2dc820 */ /* 0x000fe20000400000 */
[C---:B------:R-:W-:Y:S01]  /*4dc0*/  FSETP.GEU.AND P2, PT, |R66|.reuse, 1.175494350822287508e-38, PT ;  /* 0x008000004200780b */ /* 0x040fe20003f4e200 */
[----:B------:R-:W-:Y:S01]  /*4dd0*/  IMAD.U32 R51, RZ, RZ, UR9 ;  /* 0x00000009ff337e24 */ /* 0x000fe2000f8e00ff */
[----:B------:R-:W-:Y:S01]  /*4de0*/  FSEL R162, R21, R162, P6 ;  /* 0x000000a215a27208 */ /* 0x000fe20003000000 */
[----:B------:R-:W-:Y:S01]  /*4df0*/  FMUL R21, R66, 0.25 ;  /* 0x3e80000042157820 */ /* 0x000fe20000400000 */
[----:B------:R-:W-:Y:S01]  /*4e00*/  FSEL R22, R22, R53, P3 ;  /* 0x0000003516167208 */ /* 0x000fe20001800000 */
[----:B------:R-:W0:Y:S01]  /*4e10*/  MUFU.RCP R45, R45 ;  /* 0x0000002d002d7308 */ /* 0x000e220000001000 */
[----:B------:R-:W-:Y:S01]  /*4e20*/  FSETP.GT.AND P3, PT, |R66|, 8.50705917302346158658e+37, PT ;  /* 0x7e8000004200780b */ /* 0x000fe20003f64200 */
[----:B------:R-:W-:Y:S01]  /*4e30*/  FMUL R47, R44, 0.25 ;  /* 0x3e8000002c2f7820 */ /* 0x000fe20000400000 */
[----:B------:R-:W-:Y:S01]  /*4e40*/  @!P5 FMUL R50, R50, 16777216 ;  /* 0x4b8000003232d820 */ /* 0x000fe20000400000 */
[----:B------:R-:W-:Y:S01]  /*4e50*/  @!P5 FMUL R22, R22, 16777216 ;  /* 0x4b8000001616d820 */ /* 0x000fe20000400000 */
[----:B------:R-:W-:Y:S01]  /*4e60*/  FSEL R49, R21, R66, P3 ;  /* 0x0000004215317208 */ /* 0x000fe20001800000 */
[----:B------:R-:W-:Y:S01]  /*4e70*/  FMUL R51, R51, 0.25 ;  /* 0x3e80000033337820 */ /* 0x000fe20000400000 */
[----:B------:R-:W-:Y:S01]  /*4e80*/  FSETP.GEU.AND P5, PT, |R52|, 1.175494350822287508e-38, PT ;  /* 0x008000003400780b */ /* 0x000fe20003fae200 */
[----:B------:R1:W2:Y:S01]  /*4e90*/  MUFU.RCP R21, R22 ;  /* 0x0000001600157308 */ /* 0x0002a20000001000 */
[----:B------:R-:W-:Y:S01]  /*4ea0*/  @!P4 FMUL R164, R164, 16777216 ;  /* 0x4b800000a4a4c820 */ /* 0x000fe20000400000 */
[----:B------:R-:W-:Y:S01]  /*4eb0*/  @!P2 FMUL R49, R49, 16777216 ;  /* 0x4b8000003131a820 */ /* 0x000fe20000400000 */
[----:B------:R-:W-:Y:S01]  /*4ec0*/  FSEL R47, R47, R44, P6 ;  /* 0x0000002c2f2f7208 */ /* 0x000fe20003000000 */
[C---:B------:R-:W-:Y:S01]  /*4ed0*/  FMUL R55, R52.reuse, 0.25 ;  /* 0x3e80000034377820 */ /* 0x040fe20000400000 */
[----:B------:R-:W-:Y:S01]  /*4ee0*/  FADD R38, -R37, R38 ;  /* 0x0000002625267221 */ /* 0x000fe20000000100 */
[----:B------:R-:W-:Y:S01]  /*4ef0*/  FSETP.GT.AND P6, PT, |R52|, 8.50705917302346158658e+37, PT ;  /* 0x7e8000003400780b */ /* 0x000fe20003fc4200 */
[----:B------:R-:W-:Y:S01]  /*4f00*/  FADD R46, R5, R6 ;  /* 0x00000006052e7221 */ /* 0x000fe20000000000 */
[----:B------:R-:W3:Y:S01]  /*4f10*/  MUFU.RCP R49, R49 ;  /* 0x0000003100317308 */ /* 0x000ee20000001000 */
[----:B0-----:R-:W-:Y:S01]  /*4f20*/  FMUL R45, R45, R164 ;  /* 0x000000a42d2d7220 */ /* 0x001fe20000400000 */
[----:B------:R-:W-:Y:S01]  /*4f30*/  FSEL R54, R51, UR9, P3 ;  /* 0x0000000933367c08 */ /* 0x000fe20009800000 */
[----:B-1----:R-:W-:Y:S01]  /*4f40*/  FMUL R22, R38, R38 ;  /* 0x0000002626167220 */ /* 0x002fe20000400000 */
[----:B------:R-:W-:Y:S01]  /*4f50*/  FSETP.NEU.AND P3, PT, R48, RZ, PT ;  /* 0x000000ff3000720b */ /* 0x000fe20003f6d000 */
[----:B------:R-:W-:Y:S01]  /*4f60*/  IMAD.U32 R51, RZ, RZ, UR10 ;  /* 0x0000000aff337e24 */ /* 0x000fe2000f8e00ff */
[----:B------:R-:W-:Y:S01]  /*4f70*/  FSEL R55, R55, R52, P6 ;  /* 0x0000003437377208 */ /* 0x000fe20003000000 */
[----:B------:R-:W-:Y:S01]  /*4f80*/  FMUL R22, R165, R22 ;  /* 0x00000016a5167220 */ /* 0x000fe20000400000 */
[----:B------:R-:W-:Y:S01]  /*4f90*/  FSEL R45, R45, RZ, P3 ;  /* 0x000000ff2d2d7208 */ /* 0x000fe20001800000 */
[----:B--2---:R-:W-:Y:S01]  /*4fa0*/  FMUL R50, R21, R50 ;  /* 0x0000003215327220 */ /* 0x004fe20000400000 */
[----:B------:R-:W-:Y:S01]  /*4fb0*/  @!P2 FMUL R54, R54, 16777216 ;  /* 0x4b8000003636a820 */ /* 0x000fe20000400000 */
[----:B------:R-:W-:Y:S01]  /*4fc0*/  @!P5 FMUL R55, R55, 16777216 ;  /* 0x4b8000003737d820 */ /* 0x000fe20000400000 */
[----:B------:R-:W-:Y:S01]  /*4fd0*/  FMUL R21, R51, 0.25 ;  /* 0x3e80000033157820 */ /* 0x000fe20000400000 */
[----:B------:R-:W-:Y:S01]  /*4fe0*/  FFMA R38, R38, R45, R37 ;  /* 0x0000002d26267223 */ /* 0x000fe20000000025 */
[----:B------:R-:W-:Y:S01]  /*4ff0*/  FFMA R22, R45, R22, R46 ;  /* 0x000000162d167223 */ /* 0x000fe2000000002e */
[----:B------:R-:W-:Y:S01]  /*5000*/  FADD R45, R44, UR4 ;  /* 0x000000042c2d7e21 */ /* 0x000fe20008000000 */
[----:B---3--:R-:W-:Y:S01]  /*5010*/  FMUL R49, R49, R54 ;  /* 0x0000003631317220 */ /* 0x008fe20000400000 */
[----:B------:R-:W0:Y:S01]  /*5020*/  MUFU.RCP R55, R55 ;  /* 0x0000003700377308 */ /* 0x000e220000001000 */
[----:B------:R-:W-:Y:S01]  /*5030*/  FSEL R54, R21, UR10, P6 ;  /* 0x0000000a15367c08 */ /* 0x000fe2000b000000 */
[C---:B------:R-:W-:Y:S01]  /*5040*/  FMUL R46, R45.reuse, 0.25 ;  /* 0x3e8000002d2e7820 */ /* 0x040fe20000400000 */
[C---:B------:R-:W-:Y:S01]  /*5050*/  FSETP.GEU.AND P2, PT, |R45|.reuse, 1.175494350822287508e-38, PT ;  /* 0x008000002d00780b */ /* 0x040fe20003f4e200 */
[----:B------:R-:W-:Y:S01]  /*5060*/  FADD R51, R52, UR11 ;  /* 0x0000000b34337e21 */ /* 0x000fe20008000000 */
[----:B------:R-:W-:Y:S01]  /*5070*/  FSETP.GEU.AND P4, PT, |R44|, 1.175494350822287508e-38, PT ;  /* 0x008000002c00780b */ /* 0x000fe20003f8e200 */
[----:B------:R-:W-:Y:S01]  /*5080*/  @!P5 FMUL R54, R54, 16777216 ;  /* 0x4b8000003636d820 */ /* 0x000fe20000400000 */
[----:B------:R-:W-:Y:S01]  /*5090*/  FSETP.GT.AND P5, PT, |R45|, 8.50705917302346158658e+37, PT ;  /* 0x7e8000002d00780b */ /* 0x000fe20003fa4200 */
[----:B------:R-:W-:Y:S01]  /*50a0*/  FADD R134, -R133, R134 ;  /* 0x0000008685867221 */ /* 0x000fe20000000100 */
[----:B------:R-:W-:Y:S01]  /*50b0*/  FSETP.NEU.AND P3, PT, R66, RZ, PT ;  /* 0x000000ff4200720b */ /* 0x000fe20003f6d000 */
[----:B------:R-:W-:Y:S01]  /*50c0*/  FADD R57, R7, R22 ;  /* 0x0000001607397221 */ /* 0x000fe20000000000 */
[----:B------:R-:W-:Y:S01]  /*50d0*/  FSEL R37, R46, R45, P5 ;  /* 0x0000002d2e257208 */ /* 0x000fe20002800000 */
[----:B------:R-:W-:Y:S01]  /*50e0*/  FMUL R21, R134, R134 ;  /* 0x0000008686157220 */ /* 0x000fe20000400000 */
[----:B------:R-:W-:Y:S01]  /*50f0*/  FSEL R49, R49, RZ, P3 ;  /* 0x000000ff31317208 */ /* 0x000fe20001800000 */
[----:B------:R-:W-:Y:S01]  /*5100*/  IMAD.U32 R46, RZ, RZ, UR4 ;  /* 0x00000004ff2e7e24 */ /* 0x000fe2000f8e00ff */
[----:B------:R-:W-:Y:S01]  /*5110*/  FSETP.GEU.AND P3, PT, |R51|, 1.175494350822287508e-38, PT ;  /* 0x008000003300780b */ /* 0x000fe20003f6e200 */
[----:B0-----:R-:W-:Y:S01]  /*5120*/  FMUL R68, R55, R54 ;  /* 0x0000003637447220 */ /* 0x001fe20000400000 */
[----:B------:R-:W-:Y:S01]  /*5130*/  @!P2 FMUL R37, R37, 16777216 ;  /* 0x4b8000002525a820 */ /* 0x000fe20000400000 */
[----:B------:R-:W-:Y:S01]  /*5140*/  @!P4 FMUL R47, R47, 16777216 ;  /* 0x4b8000002f2fc820 */ /* 0x000fe20000400000 */
[----:B------:R-:W-:Y:S01]  /*5150*/  @!P4 FMUL R162, R162, 16777216 ;  /* 0x4b800000a2a2c820 */ /* 0x000fe20000400000 */
[C---:B------:R-:W-:Y:S01]  /*5160*/  FMUL R54, R51.reuse, 0.25 ;  /* 0x3e80000033367820 */ /* 0x040fe20000400000 */
[----:B------:R-:W-:Y:S01]  /*5170*/  FSETP.GT.AND P4, PT, |R51|, 8.50705917302346158658e+37, PT ;  /* 0x7e8000003300780b */ /* 0x000fe20003f84200 */
[----:B------:R-:W-:Y:S01]  /*5180*/  FMUL R21, R21, UR8 ;  /* 0x0000000815157c20 */ /* 0x000fe20008400000 */
[----:B------:R-:W0:Y:S01]  /*5190*/  MUFU.RCP R37, R37 ;  /* 0x0000002500257308 */ /* 0x000e220000001000 */
[----:B------:R-:W-:Y:S01]  /*51a0*/  FMUL R46, R46, 0.25 ;  /* 0x3e8000002e2e7820 */ /* 0x000fe20000400000 */
[----:B------:R-:W-:Y:S01]  /*51b0*/  FSEL R7, R54, R51, P4 ;  /* 0x0000003336077208 */ /* 0x000fe20002000000 */
[----:B------:R-:W-:Y:S01]  /*51c0*/  FFMA R62, R49, R21, R56 ;  /* 0x00000015313e7223 */ /* 0x000fe20000000038 */
[----:B------:R-:W-:Y:S01]  /*51d0*/  FADD R21, R45, UR5 ;  /* 0x000000052d157e21 */ /* 0x000fe20008000000 */
[----:B------:R-:W-:Y:S01]  /*51e0*/  IMAD.U32 R56, RZ, RZ, UR11 ;  /* 0x0000000bff387e24 */ /* 0x000fe2000f8e00ff */
[----:B------:R-:W-:Y:S01]  /*51f0*/  FSEL R22, R46, UR4, P5 ;  /* 0x000000042e167c08 */ /* 0x000fe2000a800000 */
[----:B------:R-:W-:Y:S01]  /*5200*/  @!P3 FMUL R7, R7, 16777216 ;  /* 0x4b8000000707b820 */ /* 0x000fe20000400000 */
[C---:B------:R-:W-:Y:S01]  /*5210*/  FMUL R54, R21.reuse, 0.25 ;  /* 0x3e80000015367820 */ /* 0x040fe20000400000 */
[C---:B------:R-:W-:Y:S01]  /*5220*/  FSETP.GEU.AND P5, PT, |R21|.reuse, 1.175494350822287508e-38, PT ;  /* 0x008000001500780b */ /* 0x040fe20003fae200 */
[----:B------:R-:W-:Y:S01]  /*5230*/  FMUL R56, R56, 0.25 ;  /* 0x3e80000038387820 */ /* 0x000fe20000400000 */
[----:B------:R1:W2:Y:S01]  /*5240*/  MUFU.RCP R55, R7 ;  /* 0x0000000700377308 */ /* 0x0002a20000001000 */
[----:B------:R-:W-:Y:S01]  /*5250*/  FSETP.GT.AND P6, PT, |R21|, 8.50705917302346158658e+37, PT ;  /* 0x7e8000001500780b */ /* 0x000fe20003fc4200 */
[----:B------:R-:W-:Y:S01]  /*5260*/  @!P2 FMUL R22, R22, 16777216 ;  /* 0x4b8000001616a820 */ /* 0x000fe20000400000 */
[----:B------:R-:W-:Y:S01]  /*5270*/  FFMA R134, R134, R49, R133 ;  /* 0x0000003186867223 */ /* 0x000fe20000000085 */
[----:B------:R-:W-:Y:S01]  /*5280*/  FSEL R56, R56, UR11, P4 ;  /* 0x0000000b38387c08 */ /* 0x000fe2000a000000 */
[----:B------:R-:W-:Y:S01]  /*5290*/  FADD R46, R51, UR12 ;  /* 0x0000000c332e7e21 */ /* 0x000fe20008000000 */
[----:B------:R-:W-:Y:S01]  /*52a0*/  FSEL R49, R54, R21, P6 ;  /* 0x0000001536317208 */ /* 0x000fe20003000000 */
[----:B0-----:R-:W-:Y:S01]  /*52b0*/  FMUL R54, R37, R22 ;  /* 0x0000001625367220 */ /* 0x001fe20000400000 */
[----:B------:R-:W-:Y:S01]  /*52c0*/  IMAD.U32 R22, RZ, RZ, UR5 ;  /* 0x00000005ff167e24 */ /* 0x000fe2000f8e00ff */
[----:B------:R-:W-:Y:S01]  /*52d0*/  @!P3 FMUL R56, R56, 16777216 ;  /* 0x4b8000003838b820 */ /* 0x000fe20000400000 */
[----:B------:R-:W-:Y:S01]  /*52e0*/  FSETP.GEU.AND P2, PT, |R46|, 1.175494350822287508e-38, PT ;  /* 0x008000002e00780b */ /* 0x000fe20003f4e200 */
[----:B------:R-:W-:Y:S01]  /*52f0*/  @!P5 FMUL R49, R49, 16777216 ;  /* 0x4b8000003131d820 */ /* 0x000fe20000400000 */
[----:B-1----:R-:W-:Y:S01]  /*5300*/  FMUL R7, R22, 0.25 ;  /* 0x3e80000016077820 */ /* 0x002fe20000400000 */
[C---:B------:R-:W-:Y:S01]  /*5310*/  FMUL R37, R46.reuse, 0.25 ;  /* 0x3e8000002e257820 */ /* 0x040fe20000400000 */
[----:B------:R-:W-:Y:S01]  /*5320*/  FSETP.GT.AND P4, PT, |R46|, 8.50705917302346158658e+37, PT ;  /* 0x7e8000002e00780b */ /* 0x000fe20003f84200 */
[----:B------:R-:W-:Y:S01]  /*5330*/  IMAD.U32 R58, RZ, RZ, UR12 ;  /* 0x0000000cff3a7e24 */ /* 0x000fe2000f8e00ff */
[----:B--2---:R-:W-:Y:S01]  /*5340*/  FMUL R70, R55, R56 ;  /* 0x0000003837467220 */ /* 0x004fe20000400000 */
[----:B------:R-:W-:Y:S01]  /*5350*/  FSEL R56, R7, UR5, P6 ;  /* 0x0000000507387c08 */ /* 0x000fe2000b000000 */
[----:B------:R-:W0:Y:S01]  /*5360*/  MUFU.RCP R49, R49 ;  /* 0x0000003100317308 */ /* 0x000e220000001000 */
[----:B------:R-:W-:Y:S01]  /*5370*/  FSETP.NEU.AND P6, PT, R53, RZ, PT ;  /* 0x000000ff3500720b */ /* 0x000fe20003fcd000 */
[----:B------:R-:W-:Y:S01]  /*5380*/  FMUL R55, R58, 0.25 ;  /* 0x3e8000003a377820 */ /* 0x000fe20000400000 */
[----:B------:R-:W-:Y:S01]  /*5390*/  FSEL R59, R37, R46, P4 ;  /* 0x0000002e253b7208 */ /* 0x000fe20002000000 */
[--C-:B------:R-:W-:Y:S01]  /*53a0*/  FADD R39, R39, -R38.reuse ;  /* 0x8000002627277221 */ /* 0x100fe20000000000 */
[----:B------:R-:W-:Y:S01]  /*53b0*/  FSEL R50, R50, RZ, P6 ;  /* 0x000000ff32327208 */ /* 0x000fe20003000000 */
[----:B------:R-:W-:Y:S01]  /*53c0*/  FADD R37, R21, UR6 ;  /* 0x0000000615257e21 */ /* 0x000fe20008000000 */
[----:B------:R-:W-:Y:S01]  /*53d0*/  FSEL R64, R55, UR12, P4 ;  /* 0x0000000c37407c08 */ /* 0x000fe2000a000000 */
[----:B------:R-:W1:Y:S01]  /*53e0*/  MUFU.RCP R47, R47 ;  /* 0x0000002f002f7308 */ /* 0x000e620000001000 */
[----:B------:R-:W-:Y:S01]  /*53f0*/  @!P2 FMUL R59, R59, 16777216 ;  /* 0x4b8000003b3ba820 */ /* 0x000fe20000400000 */
[C---:B------:R-:W-:Y:S01]  /*5400*/  FFMA R55, R39.reuse, R50, R38 ;  /* 0x0000003227377223 */ /* 0x040fe20000000026 */
[----:B------:R-:W-:Y:S01]  /*5410*/  FMUL R39, R39, R39 ;  /* 0x0000002727277220 */ /* 0x000fe20000400000 */
[----:B------:R-:W-:Y:S01]  /*5420*/  @!P5 FMUL R56, R56, 16777216 ;  /* 0x4b8000003838d820 */ /* 0x000fe20000400000 */
[----:B------:R-:W-:Y:S01]  /*5430*/  FADD R69, R23, R62 ;  /* 0x0000003e17457221 */ /* 0x000fe20000000000 */
[----:B------:R-:W-:Y:S01]  /*5440*/  FSETP.GEU.AND P6, PT, |R37|, 1.175494350822287508e-38, PT ;  /* 0x008000002500780b */ /* 0x000fe20003fce200 */
[----:B------:R-:W-:Y:S01]  /*5450*/  FMUL R23, R48, R39 ;  /* 0x0000002730177220 */ /* 0x000fe20000400000 */
[----:B------:R-:W2:Y:S01]  /*5460*/  MUFU.RCP R59, R59 ;  /* 0x0000003b003b7308 */ /* 0x000ea20000001000 */
[----:B------:R-:W-:Y:S01]  /*5470*/  IMAD.U32 R48, RZ, RZ, UR6 ;  /* 0x00000006ff307e24 */ /* 0x000fe2000f8e00ff */
[----:B0-----:R-:W-:Y:S01]  /*5480*/  FMUL R58, R49, R56 ;  /* 0x00000038313a7220 */ /* 0x001fe20000400000 */
[----:B------:R-:W-:Y:S01]  /*5490*/  FADD R49, R46, UR13 ;  /* 0x0000000d2e317e21 */ /* 0x000fe20008000000 */
[----:B------:R-:W-:Y:S01]  /*54a0*/  FSETP.NEU.AND P5, PT, R45, RZ, PT ;  /* 0x000000ff2d00720b */ /* 0x000fe20003fad000 */
[C---:B------:R-:W-:Y:S01]  /*54b0*/  FMUL R38, R37.reuse, 0.25 ;  /* 0x3e80000025267820 */ /* 0x040fe20000400000 */
[----:B------:R-:W-:Y:S01]  /*54c0*/  FMUL R48, R48, 0.25 ;  /* 0x3e80000030307820 */ /* 0x000fe20000400000 */
[----:B------:R-:W-:Y:S01]  /*54d0*/  FSETP.GT.AND P4, PT, |R37|, 8.50705917302346158658e+37, PT ;  /* 0x7e8000002500780b */ /* 0x000fe20003f84200 */
[----:B-1----:R-:W-:Y:S01]  /*54e0*/  FMUL R47, R47, R162 ;  /* 0x000000a22f2f7220 */ /* 0x002fe20000400000 */
[----:B------:R-:W-:Y:S01]  /*54f0*/  @!P2 FMUL R64, R64, 16777216 ;  /* 0x4b8000004040a820 */ /* 0x000fe20000400000 */
[----:B------:R-:W-:Y:S01]  /*5500*/  FSETP.NEU.AND P2, PT, R44, RZ, PT ;  /* 0x000000ff2c00720b */ /* 0x000fe20003f4d000 */
[----:B------:R-:W-:Y:S01]  /*5510*/  FADD R22, R37, UR7 ;  /* 0x0000000725167e21 */ /* 0x000fe20008000000 */
[----:B------:R-:W-:Y:S01]  /*5520*/  FSEL R61, R54, RZ, P5 ;  /* 0x000000ff363d7208 */ /* 0x000fe20002800000 */
[C---:B------:R-:W-:Y:S01]  /*5530*/  FMUL R54, R49.reuse, 0.25 ;  /* 0x3e80000031367820 */ /* 0x040fe20000400000 */
[----:B------:R-:W-:Y:S01]  /*5540*/  FSETP.GEU.AND P5, PT, |R49|, 1.175494350822287508e-38, PT ;  /* 0x008000003100780b */ /* 0x000fe20003fae200 */
[----:B------:R-:W-:Y:S01]  /*5550*/  FADD R7, R161, R22 ;  /* 0x00000016a1077221 */ /* 0x000fe20000000000 */
[----:B------:R-:W-:Y:S01]  /*5560*/  FSEL R39, R38, R37, P4 ;  /* 0x0000002526277208 */ /* 0x000fe20002000000 */
[----:B--2---:R-:W-:Y:S01]  /*5570*/  FMUL R71, R59, R64 ;  /* 0x000000403b477220 */ /* 0x004fe20000400000 */
[----:B------:R-:W-:Y:S01]  /*5580*/  FSEL R48, R48, UR6, P4 ;  /* 0x0000000630307c08 */ /* 0x000fe2000a000000 */
[----:B------:R-:W-:Y:S01]  /*5590*/  IMAD.U32 R59, RZ, RZ, UR7 ;  /* 0x00000007ff3b7e24 */ /* 0x000fe2000f8e00ff */
[----:B------:R-:W-:Y:S01]  /*55a0*/  FSEL R56, R47, RZ, P2 ;  /* 0x000000ff2f387208 */ /* 0x000fe20001000000 */
[----:B------:R-:W-:Y:S01]  /*55b0*/  @!P6 FMUL R39, R39, 16777216 ;  /* 0x4b8000002727e820 */ /* 0x000fe20000400000 */
[----:B------:R-:W-:Y:S01]  /*55c0*/  FSETP.GT.AND P2, PT, |R49|, 8.50705917302346158658e+37, PT ;  /* 0x7e8000003100780b */ /* 0x000fe20003f44200 */
[----:B------:R-:W-:Y:S01]  /*55d0*/  @!P6 FMUL R48, R48, 16777216 ;  /* 0x4b8000003030e820 */ /* 0x000fe20000400000 */
[C---:B------:R-:W-:Y:S01]  /*55e0*/  FSETP.GEU.AND P6, PT, |R22|.reuse, 1.175494350822287508e-38, PT ;  /* 0x008000001600780b */ /* 0x040fe20003fce200 */
[----:B------:R-:W-:Y:S01]  /*55f0*/  FMUL R47, R22, 0.25 ;  /* 0x3e800000162f7820 */ /* 0x000fe20000400000 */
[----:B------:R-:W-:Y:S01]  /*5600*/  FSEL R62, R54, R49, P2 ;  /* 0x00000031363e7208 */ /* 0x000fe20001000000 */
[----:B------:R-:W-:Y:S01]  /*5610*/  FMUL R60, R161, 0.25 ;  /* 0x3e800000a13c7820 */ /* 0x000fe20000400000 */
[----:B------:R-:W-:Y:S01]  /*5620*/  FSETP.GT.AND P4, PT, |R22|, 8.50705917302346158658e+37, PT ;  /* 0x7e8000001600780b */ /* 0x000fe20003f84200 */
[----:B------:R-:W-:Y:S01]  /*5630*/  FMUL R59, R59, 0.25 ;  /* 0x3e8000003b3b7820 */ /* 0x000fe20000400000 */
[----:B------:R-:W-:Y:S01]  /*5640*/  FSETP.GT.AND P3, PT, |R7|, 8.50705917302346158658e+37, PT ;  /* 0x7e8000000700780b */ /* 0x000fe20003f64200 */
[----:B------:R-:W-:Y:S01]  /*5650*/  @!P5 FMUL R62, R62, 16777216 ;  /* 0x4b8000003e3ed820 */ /* 0x000fe20000400000 */
[----:B------:R-:W-:Y:S01]  /*5660*/  FSEL R54, R47, R22, P4 ;  /* 0x000000162f367208 */ /* 0x000fe20002000000 */
[----:B------:R-:W-:Y:S01]  /*5670*/  FADD R47, R49, UR14 ;  /* 0x0000000e312f7e21 */ /* 0x000fe20008000000 */
[----:B------:R-:W-:Y:S01]  /*5680*/  FSEL R161, R60, R161, P3 ;  /* 0x000000a13ca17208 */ /* 0x000fe20001800000 */
[----:B------:R-:W-:Y:S01]  /*5690*/  IMAD.U32 R60, RZ, RZ, UR13 ;  /* 0x0000000dff3c7e24 */ /* 0x000fe2000f8e00ff */
[----:B------:R-:W-:Y:S01]  /*56a0*/  FSEL R65, R59, UR7, P4 ;  /* 0x000000073b417c08 */ /* 0x000fe2000a000000 */
[----:B------:R-:W0:Y:S01]  /*56b0*/  MUFU.RCP R62, R62 ;  /* 0x0000003e003e7308 */ /* 0x000e220000001000 */
[----:B------:R-:W-:Y:S01]  /*56c0*/  @!P6 FMUL R54, R54, 16777216 ;  /* 0x4b8000003636e820 */ /* 0x000fe20000400000 */
[----:B------:R-:W-:Y:S01]  /*56d0*/  FMUL R59, R60, 0.25 ;  /* 0x3e8000003c3b7820 */ /* 0x000fe20000400000 */
[----:B------:R-:W-:Y:S01]  /*56e0*/  FMUL R64, R47, 0.25 ;  /* 0x3e8000002f407820 */ /* 0x000fe20000400000 */
[----:B------:R-:W-:Y:S01]  /*56f0*/  @!P6 FMUL R65, R65, 16777216 ;  /* 0x4b8000004141e820 */ /* 0x000fe20000400000 */
[----:B------:R-:W-:Y:S01]  /*5700*/  FSETP.GT.AND P6, PT, |R47|, 8.50705917302346158658e+37, PT ;  /* 0x7e8000002f00780b */ /* 0x000fe20003fc4200 */
[----:B------:R-:W-:Y:S01]  /*5710*/  FMUL R60, R7, 0.25 ;  /* 0x3e800000073c7820 */ /* 0x000fe20000400000 */
[----:B------:R-:W-:Y:S01]  /*5720*/  FSEL R59, R59, UR13, P2 ;  /* 0x0000000d3b3b7c08 */ /* 0x000fe20009000000 */
[----:B------:R-:W1:Y:S01]  /*5730*/  MUFU.RCP R39, R39 ;  /* 0x0000002700277308 */ /* 0x000e620000001000 */
[----:B------:R-:W-:Y:S01]  /*5740*/  FSEL R73, R64, R47, P6 ;  /* 0x0000002f40497208 */ /* 0x000fe20003000000 */
[----:B------:R-:W-:Y:S01]  /*5750*/  FADD R38, R160, R7 ;  /* 0x00000007a0267221 */ /* 0x000fe20000000000 */
[----:B------:R-:W-:Y:S01]  /*5760*/  FSEL R64, R60, R7, P3 ;  /* 0x000000073c407208 */ /* 0x000fe20001800000 */
[----:B------:R-:W-:Y:S01]  /*5770*/  IMAD.U32 R60, RZ, RZ, UR14 ;  /* 0x0000000eff3c7e24 */ /* 0x000fe2000f8e00ff */
[----:B------:R-:W-:Y:S01]  /*5780*/  @!P5 FMUL R59, R59, 16777216 ;  /* 0x4b8000003b3bd820 */ /* 0x000fe20000400000 */
[----:B------:R-:W-:Y:S01]  /*5790*/  FSETP.NEU.AND P3, PT, R52, RZ, PT ;  /* 0x000000ff3400720b */ /* 0x000fe20003f6d000 */
[----:B------:R-:W-:Y:S01]  /*57a0*/  FMUL R67, R160, 0.25 ;  /* 0x3e800000a0437820 */ /* 0x000fe20000400000 */
[----:B------:R-:W2:Y:S01]  /*57b0*/  MUFU.RCP R54, R54 ;  /* 0x0000003600367308 */ /* 0x000ea20000001000 */
[----:B------:R-:W-:Y:S01]  /*57c0*/  FSETP.GEU.AND P2, PT, |R47|, 1.175494350822287508e-38, PT ;  /* 0x008000002f00780b */ /* 0x000fe20003f4e200 */
[----:B------:R-:W-:Y:S01]  /*57d0*/  FMUL R60, R60, 0.25 ;  /* 0x3e8000003c3c7820 */ /* 0x000fe20000400000 */
[----:B0-----:R-:W-:Y:S01]  /*57e0*/  FMUL R72, R62, R59 ;  /* 0x0000003b3e487220 */ /* 0x001fe20000400000 */
[----:B------:R-:W-:Y:S01]  /*57f0*/  FFMA R59, R50, R23, R57 ;  /* 0x00000017323b7223 */ /* 0x000fe20000000039 */
[----:B------:R-:W-:Y:S01]  /*5800*/  FSEL R68, R68, RZ, P3 ;  /* 0x000000ff44447208 */ /* 0x000fe20001800000 */
[----:B------:R-:W-:Y:S01]  /*5810*/  FADD R23, R159, R38 ;  /* 0x000000269f177221 */ /* 0x000fe20000000000 */
[----:B------:R-:W-:Y:S01]  /*5820*/  FSETP.NEU.AND P3, PT, R21, RZ, PT ;  /* 0x000000ff1500720b */ /* 0x000fe20003f6d000 */
[----:B-1----:R-:W-:Y:S01]  /*5830*/  FMUL R63, R39, R48 ;  /* 0x00000030273f7220 */ /* 0x002fe20000400000 */
[----:B------:R-:W-:Y:S01]  /*5840*/  FSEL R60, R60, UR14, P6 ;  /* 0x0000000e3c3c7c08 */ /* 0x000fe2000b000000 */
[----:B------:R-:W-:Y:S01]  /*5850*/  FADD R48, R47, UR15 ;  /* 0x0000000f2f307e21 */ /* 0x000fe20008000000 */
[----:B------:R-:W-:Y:S01]  /*5860*/  FSETP.GEU.AND P6, PT, |R7|, 1.175494350822287508e-38, PT ;  /* 0x008000000700780b */ /* 0x000fe20003fce200 */
[----:B------:R-:W-:Y:S01]  /*5870*/  FMUL R50, R159, 0.25 ;  /* 0x3e8000009f327820 */ /* 0x000fe20000400000 */
[----:B------:R-:W-:Y:S01]  /*5880*/  FSEL R62, R58, RZ, P3 ;  /* 0x000000ff3a3e7208 */ /* 0x000fe20001800000 */
[----:B------:R-:W-:Y:S01]  /*5890*/  FADD R39, R153, R48 ;  /* 0x0000003099277221 */ /* 0x000fe20000000000 */
[----:B------:R-:W-:Y:S01]  /*58a0*/  FSETP.GT.AND P3, PT, |R23|, 8.50705917302346158658e+37, PT ;  /* 0x7e8000001700780b */ /* 0x000fe20003f64200 */
[----:B--2---:R-:W-:Y:S01]  /*58b0*/  FMUL R54, R54, R65 ;  /* 0x0000004136367220 */ /* 0x004fe20000400000 */
[C---:B------:R-:W-:Y:S01]  /*58c0*/  FMUL R65, R38.reuse, 0.25 ;  /* 0x3e80000026417820 */ /* 0x040fe20000400000 */
[----:B------:R-:W-:Y:S01]  /*58d0*/  FSETP.GT.AND P4, PT, |R38|, 8.50705917302346158658e+37, PT ;  /* 0x7e8000002600780b */ /* 0x000fe20003f84200 */
[----:B------:R-:W-:Y:S01]  /*58e0*/  @!P2 FMUL R73, R73, 16777216 ;  /* 0x4b8000004949a820 */ /* 0x000fe20000400000 */
[----:B------:R-:W-:Y:S01]  /*58f0*/  FSEL R159, R50, R159, P3 ;  /* 0x0000009f329f7208 */ /* 0x000fe20001800000 */
[----:B------:R-:W-:Y:S01]  /*5900*/  FADD R50, R152, R39 ;  /* 0x0000002798327221 */ /* 0x000fe20000000000 */
[----:B------:R-:W-:Y:S01]  /*5910*/  FSEL R160, R67, R160, P4 ;  /* 0x000000a043a07208 */ /* 0x000fe20002000000 */
[----:B------:R0:W1:Y:S01]  /*5920*/  MUFU.RCP R57, R73 ;  /* 0x0000004900397308 */ /* 0x0000620000001000 */
[----:B------:R-:W-:Y:S01]  /*5930*/  FSEL R65, R65, R38, P4 ;  /* 0x0000002641417208 */ /* 0x000fe20002000000 */
[----:B------:R-:W-:Y:S01]  /*5940*/  @!P2 FMUL R60, R60, 16777216 ;  /* 0x4b8000003c3ca820 */ /* 0x000fe20000400000 */
[----:B------:R-:W-:Y:S01]  /*5950*/  FSETP.NEU.AND P4, PT, R51, RZ, PT ;  /* 0x000000ff3300720b */ /* 0x000fe20003f8d000 */
[--C-:B------:R-:W-:Y:S01]  /*5960*/  FADD R135, R135, -R134.reuse ;  /* 0x8000008687877221 */ /* 0x100fe20000000000 */
[----:B------:R-:W-:Y:S01]  /*5970*/  @!P6 FMUL R64, R64, 16777216 ;  /* 0x4b8000004040e820 */ /* 0x000fe20000400000 */
[----:B------:R-:W-:Y:S01]  /*5980*/  FSETP.GT.AND P2, PT, |R50|, 8.50705917302346158658e+37, PT ;  /* 0x7e8000003200780b */ /* 0x000fe20003f44200 */
[----:B------:R-:W-:Y:S01]  /*5990*/  @!P6 FMUL R161, R161, 16777216 ;  /* 0x4b800000a1a1e820 */ /* 0x000fe20000400000 */
[----:B------:R-:W-:Y:S01]  /*59a0*/  IMAD.U32 R58, RZ, RZ, UR15 ;  /* 0x0000000fff3a7e24 */ /* 0x000fe2000f8e00ff */
[----:B0-----:R-:W-:Y:S01]  /*59b0*/  FMUL R73, R152, 0.25 ;  /* 0x3e80000098497820 */ /* 0x001fe20000400000 */
[----:B------:R-:W-:Y:S01]  /*59c0*/  FSETP.NEU.AND P6, PT, R46, RZ, PT ;  /* 0x000000ff2e00720b */ /* 0x000fe20003fcd000 */
[C---:B------:R-:W-:Y:S01]  /*59d0*/  FFMA R67, R135.reuse, R68, R134 ;  /* 0x0000004487437223 */ /* 0x040fe20000000086 */
[----:B------:R-:W-:Y:S01]  /*59e0*/  FSEL R70, R70, RZ, P4 ;  /* 0x000000ff46467208 */ /* 0x000fe20002000000 */
[----:B------:R-:W-:Y:S01]  /*59f0*/  FMUL R135, R135, R135 ;  /* 0x0000008787877220 */ /* 0x000fe20000400000 */
[----:B------:R-:W-:Y:S01]  /*5a00*/  FSETP.GEU.AND P4, PT, |R48|, 1.175494350822287508e-38, PT ;  /* 0x008000003000780b */ /* 0x000fe20003f8e200 */
[----:B------:R-:W-:Y:S01]  /*5a10*/  FMUL R58, R58, 0.25 ;  /* 0x3e8000003a3a7820 */ /* 0x000fe20000400000 */
[----:B------:R-:W-:Y:S01]  /*5a20*/  FSEL R152, R73, R152, P2 ;  /* 0x0000009849987208 */ /* 0x000fe20001000000 */
[----:B------:R-:W-:Y:S01]  /*5a30*/  FMUL R73, R48, 0.25 ;  /* 0x3e80000030497820 */ /* 0x000fe20000400000 */
[----:B------:R-:W-:Y:S01]  /*5a40*/  FSEL R71, R71, RZ, P6 ;  /* 0x000000ff47477208 */ /* 0x000fe20003000000 */
[----:B------:R-:W-:Y:S01]  /*5a50*/  FMUL R135, R66, R135 ;  /* 0x0000008742877220 */ /* 0x000fe20000400000 */
[----:B------:R-:W-:Y:S01]  /*5a60*/  FSETP.GT.AND P6, PT, |R48|, 8.50705917302346158658e+37, PT ;  /* 0x7e8000003000780b */ /* 0x000fe20003fc4200 */
[--C-:B------:R-:W-:Y:S01]  /*5a70*/  FADD R40, R40, -R55.reuse ;  /* 0x8000003728287221 */ /* 0x100fe20000000000 */
[----:B-1----:R-:W-:Y:S01]  /*5a80*/  FMUL R57, R57, R60 ;  /* 0x0000003c39397220 */ /* 0x002fe20000400000 */
[----:B------:R-:W-:Y:S01]  /*5a90*/  FMUL R74, R153, 0.25 ;  /* 0x3e800000994a7820 */ /* 0x000fe20000400000 */
[----:B------:R-:W-:Y:S01]  /*5aa0*/  FSEL R73, R73, R48, P6 ;  /* 0x0000003049497208 */ /* 0x000fe20003000000 */
[----:B------:R-:W-:Y:S01]  /*5ab0*/  FFMA R60, R40, R56, R55 ;  /* 0x00000038283c7223 */ /* 0x000fe20000000037 */
[----:B------:R-:W-:Y:S01]  /*5ac0*/  FSEL R66, R58, UR15, P6 ;  /* 0x0000000f3a427c08 */ /* 0x000fe2000b000000 */
[----:B------:R-:W-:Y:S01]  /*5ad0*/  FMUL R40, R40, R40 ;  /* 0x0000002828287220 */ /* 0x000fe20000400000 */
[----:B------:R-:W-:Y:S01]  /*5ae0*/  FSETP.GEU.AND P6, PT, |R38|, 1.175494350822287508e-38, PT ;  /* 0x008000002600780b */ /* 0x000fe20003fce200 */
[----:B------:R-:W-:Y:S01]  /*5af0*/  @!P4 FMUL R73, R73, 16777216 ;  /* 0x4b8000004949c820 */ /* 0x000fe20000400000 */
[----:B------:R0:W-:Y:S01]  /*5b00*/  MUFU.RCP R58, R64 ;  /* 0x00000040003a7308 */ /* 0x0001e20000001000 */
[----:B------:R-:W-:Y:S01]  /*5b10*/  @!P4 FMUL R66, R66, 16777216 ;  /* 0x4b8000004242c820 */ /* 0x000fe20000400000 */
[----:B------:R-:W-:Y:S01]  /*5b20*/  FSETP.NEU.AND P4, PT, R37, RZ, PT ;  /* 0x000000ff2500720b */ /* 0x000fe20003f8d000 */
[----:B------:R-:W-:Y:S01]  /*5b30*/  FADD R59, R8, R59 ;  /* 0x0000003b083b7221 */ /* 0x000fe20000000000 */
[C---:B------:R-:W-:Y:S01]  /*5b40*/  FSETP.GT.AND P5, PT, |R39|.reuse, 8.50705917302346158658e+37, PT ;  /* 0x7e8000002700780b */ /* 0x040fe20003fa4200 */
[----:B------:R-:W-:Y:S01]  /*5b50*/  FMUL R8, R39, 0.25 ;  /* 0x3e80000027087820 */ /* 0x000fe20000400000 */
[----:B------:R-:W-:Y:S01]  /*5b60*/  FSEL R63, R63, RZ, P4 ;  /* 0x000000ff3f3f7208 */ /* 0x000fe20002000000 */
[----:B------:R-:W-:Y:S01]  /*5b70*/  FMUL R40, R53, R40 ;  /* 0x0000002835287220 */ /* 0x000fe20000400000 */
[----:B------:R-:W-:Y:S01]  /*5b80*/  FSETP.NEU.AND P4, PT, R49, RZ, PT ;  /* 0x000000ff3100720b */ /* 0x000fe20003f8d000 */
[----:B0-----:R-:W-:Y:S01]  /*5b90*/  FMUL R64, R23, 0.25 ;  /* 0x3e80000017407820 */ /* 0x001fe20000400000 */
[----:B------:R-:W-:Y:S01]  /*5ba0*/  FADD R53, R151, R50 ;  /* 0x0000003297357221 */ /* 0x000fe20000000000 */
[----:B------:R-:W-:Y:S01]  /*5bb0*/  @!P6 FMUL R65, R65, 16777216 ;  /* 0x4b8000004141e820 */ /* 0x000fe20000400000 */
[----:B------:R-:W-:Y:S01]  /*5bc0*/  FSEL R72, R72, RZ, P4 ;  /* 0x000000ff48487208 */ /* 0x000fe20002000000 */
[----:B------:R-:W-:Y:S01]  /*5bd0*/  @!P6 FMUL R160, R160, 16777216 ;  /* 0x4b800000a0a0e820 */ /* 0x000fe20000400000 */
[----:B------:R-:W-:Y:S01]  /*5be0*/  FSETP.GEU.AND P4, PT, |R23|, 1.175494350822287508e-38, PT ;  /* 0x008000001700780b */ /* 0x000fe20003f8e200 */
[----:B------:R-:W-:Y:S01]  /*5bf0*/  FFMA R69, R68, R135, R69 ;  /* 0x0000008744457223 */ /* 0x000fe20000000045 */
[----:B------:R-:W-:Y:S01]  /*5c00*/  FSETP.GEU.AND P6, PT, |R39|, 1.175494350822287508e-38, PT ;  /* 0x008000002700780b */ /* 0x000fe20003fce200 */
[----:B------:R-:W0:Y:S01]  /*5c10*/  MUFU.RCP R65, R65 ;  /* 0x0000004100417308 */ /* 0x000e220000001000 */
[----:B------:R-:W-:Y:S01]  /*5c20*/  FSEL R64, R64, R23, P3 ;  /* 0x0000001740407208 */ /* 0x000fe20001800000 */
[----:B------:R-:W-:Y:S01]  /*5c30*/  FMUL R68, R151, 0.25 ;  /* 0x3e80000097447820 */ /* 0x000fe20000400000 */
[----:B------:R-:W-:Y:S01]  /*5c40*/  FSEL R153, R74, R153, P5 ;  /* 0x000000994a997208 */ /* 0x000fe20002800000 */
[----:B------:R-:W-:Y:S01]  /*5c50*/  FADD R136, R136, -R67 ;  /* 0x8000004388887221 */ /* 0x000fe20000000000 */
[----:B------:R-:W-:Y:S01]  /*5c60*/  FSEL R74, R8, R39, P5 ;  /* 0x00000027084a7208 */ /* 0x000fe20002800000 */
[C---:B------:R-:W-:Y:S01]  /*5c70*/  FADD R8, R158.reuse, R23 ;  /* 0x000000179e087221 */ /* 0x040fe20000000000 */
[----:B------:R-:W-:Y:S01]  /*5c80*/  FSETP.GT.AND P3, PT, |R53|, 8.50705917302346158658e+37, PT ;  /* 0x7e8000003500780b */ /* 0x000fe20003f64200 */
[----:B------:R-:W-:Y:S01]  /*5c90*/  FMUL R55, R158, 0.25 ;  /* 0x3e8000009e377820 */ /* 0x000fe20000400000 */
[----:B------:R-:W-:Y:S01]  /*5ca0*/  FMUL R75, R50, 0.25 ;  /* 0x3e800000324b7820 */ /* 0x000fe20000400000 */
[----:B------:R-:W-:Y:S01]  /*5cb0*/  @!P4 FMUL R64, R64, 16777216 ;  /* 0x4b8000004040c820 */ /* 0x000fe20000400000 */
[----:B------:R-:W-:Y:S01]  /*5cc0*/  @!P4 FMUL R159, R159, 16777216 ;  /* 0x4b8000009f9fc820 */ /* 0x000fe20000400000 */
[----:B------:R-:W-:Y:S01]  /*5cd0*/  FSETP.GEU.AND P4, PT, |R50|, 1.175494350822287508e-38, PT ;  /* 0x008000003200780b */ /* 0x000fe20003f8e200 */
[----:B------:R-:W1:Y:S01]  /*5ce0*/  MUFU.RCP R73, R73 ;  /* 0x0000004900497308 */ /* 0x000e620000001000 */
[----:B------:R-:W-:Y:S01]  /*5cf0*/  FSETP.GT.AND P5, PT, |R8|, 8.50705917302346158658e+37, PT ;  /* 0x7e8000000800780b */ /* 0x000fe20003fa4200 */
[----:B------:R-:W-:Y:S01]  /*5d00*/  @!P6 FMUL R74, R74, 16777216 ;  /* 0x4b8000004a4ae820 */ /* 0x000fe20000400000 */
[----:B------:R-:W-:Y:S01]  /*5d10*/  @!P6 FMUL R153, R153, 16777216 ;  /* 0x4b8000009999e820 */ /* 0x000fe20000400000 */
[----:B------:R-:W-:Y:S01]  /*5d20*/  FFMA R40, R56, R40, R59 ;  /* 0x0000002838287223 */ /* 0x000fe2000000003b */
[----:B------:R-:W-:Y:S01]  /*5d30*/  FSEL R76, R68, R151, P3 ;  /* 0x00000097444c7208 */ /* 0x000fe20001800000 */
[C---:B------:R-:W-:Y:S01]  /*5d40*/  FMUL R59, R8.reuse, 0.25 ;  /* 0x3e800000083b7820 */ /* 0x040fe20000400000 */
[----:B------:R-:W-:Y:S01]  /*5d50*/  FSETP.GEU.AND P6, PT, |R8|, 1.175494350822287508e-38, PT ;  /* 0x008000000800780b */ /* 0x000fe20003fce200 */
[C---:B------:R-:W-:Y:S01]  /*5d60*/  FFMA R68, R136.reuse, R70, R67 ;  /* 0x0000004688447223 */ /* 0x040fe20000000043 */
[----:B------:R-:W-:Y:S01]  /*5d70*/  FMUL R67, R136, R136 ;  /* 0x0000008888437220 */ /* 0x000fe20000400000 */
[----:B------:R-:W-:Y:S01]  /*5d80*/  FADD R41, R41, -R60 ;  /* 0x8000003c29297221 */ /* 0x000fe20000000000 */
[----:B------:R-:W-:Y:S01]  /*5d90*/  FSEL R158, R55, R158, P5 ;  /* 0x0000009e379e7208 */ /* 0x000fe20002800000 */
[----:B------:R-:W-:Y:S01]  /*5da0*/  FADD R55, R157, R8 ;  /* 0x000000089d377221 */ /* 0x000fe20000000000 */
[----:B------:R-:W-:Y:S01]  /*5db0*/  FSEL R75, R75, R50, P2 ;  /* 0x000000324b4b7208 */ /* 0x000fe20001000000 */
[----:B0-----:R-:W-:Y:S01]  /*5dc0*/  FMUL R56, R65, R160 ;  /* 0x000000a041387220 */ /* 0x001fe20000400000 */
[----:B------:R-:W-:Y:S01]  /*5dd0*/  FSEL R65, R59, R8, P5 ;  /* 0x000000083b417208 */ /* 0x000fe20002800000 */
[----:B------:R-:W-:Y:S01]  /*5de0*/  FMUL R67, R52, R67 ;  /* 0x0000004334437220 */ /* 0x000fe20000400000 */
[----:B------:R-:W-:Y:S01]  /*5df0*/  FFMA R59, R41, R61, R60 ;  /* 0x0000003d293b7223 */ /* 0x000fe2000000003c */
[----:B------:R-:W-:Y:S01]  /*5e00*/  FADD R69, R24, R69 ;  /* 0x0000004518457221 */ /* 0x000fe20000000000 */
[----:B------:R-:W-:Y:S01]  /*5e10*/  FADD R52, R9, R40 ;  /* 0x0000002809347221 */ /* 0x000fe20000000000 */
[----:B------:R-:W-:Y:S01]  /*5e20*/  FMUL R60, R53, 0.25 ;  /* 0x3e800000353c7820 */ /* 0x000fe20000400000 */
[----:B------:R-:W-:Y:S01]  /*5e30*/  @!P4 FMUL R75, R75, 16777216 ;  /* 0x4b8000004b4bc820 */ /* 0x000fe20000400000 */
[----:B------:R-:W-:Y:S01]  /*5e40*/  FADD R40, R156, R55 ;  /* 0x000000379c287221 */ /* 0x000fe20000000000 */
[----:B------:R-:W-:Y:S01]  /*5e50*/  @!P4 FMUL R152, R152, 16777216 ;  /* 0x4b8000009898c820 */ /* 0x000fe20000400000 */
[----:B------:R-:W-:Y:S01]  /*5e60*/  FSETP.GEU.AND P4, PT, |R53|, 1.175494350822287508e-38, PT ;  /* 0x008000003500780b */ /* 0x000fe20003f8e200 */
[----:B------:R-:W-:Y:S01]  /*5e70*/  FFMA R70, R70, R67, R69 ;  /* 0x0000004346467223 */ /* 0x000fe20000000045 */
[----:B------:R-:W-:Y:S01]  /*5e80*/  FMUL R9, R156, 0.25 ;  /* 0x3e8000009c097820 */ /* 0x000fe20000400000 */
[----:B------:R-:W-:Y:S01]  /*5e90*/  FSEL R69, R60, R53, P3 ;  /* 0x000000353c457208 */ /* 0x000fe20001800000 */
[----:B------:R-:W-:Y:S01]  /*5ea0*/  @!P6 FMUL R65, R65, 16777216 ;  /* 0x4b8000004141e820 */ /* 0x000fe20000400000 */
[----:B------:R-:W-:Y:S01]  /*5eb0*/  FSETP.GT.AND P3, PT, |R40|, 8.50705917302346158658e+37, PT ;  /* 0x7e8000002800780b */ /* 0x000fe20003f64200 */
[----:B------:R-:W-:Y:S01]  /*5ec0*/  @!P6 FMUL R158, R158, 16777216 ;  /* 0x4b8000009e9ee820 */ /* 0x000fe20000400000 */
[----:B------:R-:W-:Y:S01]  /*5ed0*/  FSETP.GEU.AND P6, PT, |R55|, 1.175494350822287508e-38, PT ;  /* 0x008000003700780b */ /* 0x000fe20003fce200 */
[----:B-1----:R-:W-:Y:S01]  /*5ee0*/  FMUL R73, R73, R66 ;  /* 0x0000004249497220 */ /* 0x002fe20000400000 */
[----:B------:R-:W-:Y:S01]  /*5ef0*/  FMUL R41, R41, R41 ;  /* 0x0000002929297220 */ /* 0x000fe20000400000 */
[----:B------:R-:W-:Y:S01]  /*5f00*/  FMUL R66, R157, 0.25 ;  /* 0x3e8000009d427820 */ /* 0x000fe20000400000 */
[----:B------:R-:W-:Y:S01]  /*5f10*/  FSETP.GT.AND P2, PT, |R55|, 8.50705917302346158658e+37, PT ;  /* 0x7e8000003700780b */ /* 0x000fe20003f44200 */
[----:B------:R-:W-:Y:S01]  /*5f20*/  FADD R24, R150, R53 ;  /* 0x0000003596187221 */ /* 0x000fe20000000000 */
[----:B------:R-:W-:Y:S01]  /*5f30*/  FSEL R156, R9, R156, P3 ;  /* 0x0000009c099c7208 */ /* 0x000fe20001800000 */
[----:B------:R-:W-:Y:S01]  /*5f40*/  FMUL R60, R55, 0.25 ;  /* 0x3e800000373c7820 */ /* 0x000fe20000400000 */
[----:B------:R-:W-:Y:S01]  /*5f50*/  FADD R9, R155, R40 ;  /* 0x000000289b097221 */ /* 0x000fe20000000000 */
[----:B------:R-:W-:Y:S01]  /*5f60*/  FMUL R44, R44, R41 ;  /* 0x000000292c2c7220 */ /* 0x000fe20000400000 */
[----:B------:R-:W-:Y:S01]  /*5f70*/  FADD R137, R137, -R68 ;  /* 0x8000004489897221 */ /* 0x000fe20000000000 */
[----:B------:R-:W-:Y:S01]  /*5f80*/  FSEL R157, R66, R157, P2 ;  /* 0x0000009d429d7208 */ /* 0x000fe20001000000 */
[----:B------:R-:W-:Y:S01]  /*5f90*/  FADD R41, R149, R24 ;  /* 0x0000001895297221 */ /* 0x000fe20000000000 */
[----:B------:R-:W-:Y:S01]  /*5fa0*/  FMUL R66, R155, 0.25 ;  /* 0x3e8000009b427820 */ /* 0x000fe20000400000 */
[----:B------:R-:W-:Y:S01]  /*5fb0*/  FSEL R60, R60, R55, P2 ;  /* 0x000000373c3c7208 */ /* 0x000fe20001000000 */
[----:B------:R-:W-:Y:S01]  /*5fc0*/  @!P4 FMUL R69, R69, 16777216 ;  /* 0x4b8000004545c820 */ /* 0x000fe20000400000 */
[----:B------:R-:W-:Y:S01]  /*5fd0*/  @!P4 FMUL R76, R76, 16777216 ;  /* 0x4b8000004c4cc820 */ /* 0x000fe20000400000 */
[----:B------:R-:W-:Y:S01]  /*5fe0*/  FSETP.GT.AND P4, PT, |R9|, 8.50705917302346158658e+37, PT ;  /* 0x7e8000000900780b */ /* 0x000fe20003f84200 */
[----:B------:R-:W-:Y:S01]  /*5ff0*/  FFMA R61, R61, R44, R52 ;  /* 0x0000002c3d3d7223 */ /* 0x000fe20000000034 */
[----:B------:R-:W-:Y:S01]  /*6000*/  FADD R70, R25, R70 ;  /* 0x0000004619467221 */ /* 0x000fe20000000000 */
[----:B------:R-:W-:Y:S01]  /*6010*/  FMUL R52, R137, R137 ;  /* 0x0000008989347220 */ /* 0x000fe20000400000 */
[----:B------:R-:W-:Y:S01]  /*6020*/  FMUL R25, R40, 0.25 ;  /* 0x3e80000028197820 */ /* 0x000fe20000400000 */
[----:B------:R-:W-:Y:S01]  /*6030*/  FADD R44, R2, R41 ;  /* 0x00000029022c7221 */ /* 0x000fe20000000000 */
[----:B------:R-:W-:Y:S01]  /*6040*/  FSEL R155, R66, R155, P4 ;  /* 0x0000009b429b7208 */ /* 0x000fe20002000000 */
[----:B------:R-:W-:Y:S01]  /*6050*/  @!P6 FMUL R60, R60, 16777216 ;  /* 0x4b8000003c3ce820 */ /* 0x000fe20000400000 */
[----:B------:R-:W-:Y:S01]  /*6060*/  @!P6 FMUL R157, R157, 16777216 ;  /* 0x4b8000009d9de820 */ /* 0x000fe20000400000 */
[----:B------:R-:W-:Y:S01]  /*6070*/  FMUL R66, R51, R52 ;  /* 0x0000003433427220 */ /* 0x000fe20000400000 */
[----:B------:R-:W-:Y:S01]  /*6080*/  FSETP.GEU.AND P6, PT, |R40|, 1.175494350822287508e-38, PT ;  /* 0x008000002800780b */ /* 0x000fe20003fce200 */
[----:B------:R-:W-:Y:S01]  /*6090*/  FMUL R79, R2, 0.25 ;  /* 0x3e800000024f7820 */ /* 0x000fe20000400000 */
[----:B------:R-:W-:Y:S01]  /*60a0*/  FSEL R51, R25, R40, P3 ;  /* 0x0000002819337208 */ /* 0x000fe20001800000 */
[----:B------:R-:W-:Y:S01]  /*60b0*/  FMUL R78, R149, 0.25 ;  /* 0x3e800000954e7820 */ /* 0x000fe20000400000 */
[----:B------:R-:W-:Y:S01]  /*60c0*/  FSETP.GT.AND P3, PT, |R44|, 8.50705917302346158658e+37, PT ;  /* 0x7e8000002c00780b */ /* 0x000fe20003f64200 */
[--C-:B------:R-:W-:Y:S01]  /*60d0*/  FADD R42, R42, -R59.reuse ;  /* 0x8000003b2a2a7221 */ /* 0x100fe20000000000 */
[----:B------:R-:W-:Y:S01]  /*60e0*/  FSETP.GT.AND P2, PT, |R41|, 8.50705917302346158658e+37, PT ;  /* 0x7e8000002900780b */ /* 0x000fe20003f44200 */
[----:B------:R-:W-:Y:S01]  /*60f0*/  FMUL R77, R150, 0.25 ;  /* 0x3e800000964d7820 */ /* 0x000fe20000400000 */
[----:B------:R-:W-:Y:S01]  /*6100*/  FSEL R79, R79, R2, P3 ;  /* 0x000000024f4f7208 */ /* 0x000fe20001800000 */
[----:B------:R-:W-:Y:S01]  /*6110*/  FMUL R2, R41, 0.25 ;  /* 0x3e80000029027820 */ /* 0x000fe20000400000 */
[----:B------:R-:W-:Y:S01]  /*6120*/  FFMA R52, R42, R62, R59 ;  /* 0x0000003e2a347223 */ /* 0x000fe2000000003b */
[----:B------:R-:W-:Y:S01]  /*6130*/  FSEL R78, R78, R149, P2 ;  /* 0x000000954e4e7208 */ /* 0x000fe20001000000 */
[----:B------:R-:W-:Y:S01]  /*6140*/  FMUL R67, R24, 0.25 ;  /* 0x3e80000018437820 */ /* 0x000fe20000400000 */
[----:B------:R-:W-:Y:S01]  /*6150*/  @!P6 FMUL R51, R51, 16777216 ;  /* 0x4b8000003333e820 */ /* 0x000fe20000400000 */
[----:B------:R-:W-:Y:S01]  /*6160*/  FSEL R59, R2, R41, P2 ;  /* 0x00000029023b7208 */ /* 0x000fe20001000000 */
[----:B------:R-:W-:Y:S01]  /*6170*/  @!P6 FMUL R156, R156, 16777216 ;  /* 0x4b8000009c9ce820 */ /* 0x000fe20000400000 */
[----:B------:R-:W-:Y:S01]  /*6180*/  FSETP.GEU.AND P2, PT, |R41|, 1.175494350822287508e-38, PT ;  /* 0x008000002900780b */ /* 0x000fe20003f4e200 */
[----:B------:R-:W-:Y:S01]  /*6190*/  FADD R61, R10, R61 ;  /* 0x0000003d0a3d7221 */ /* 0x000fe20000000000 */
[C---:B------:R-:W-:Y:S01]  /*61a0*/  FSETP.GEU.AND P6, PT, |R9|.reuse, 1.175494350822287508e-38, PT ;  /* 0x008000000900780b */ /* 0x040fe20003fce200 */
[----:B------:R-:W-:Y:S01]  /*61b0*/  FMUL R10, R9, 0.25 ;  /* 0x3e800000090a7820 */ /* 0x000fe20000400000 */
[----:B------:R-:W-:Y:S01]  /*61c0*/  FSETP.GT.AND P5, PT, |R24|, 8.50705917302346158658e+37, PT ;  /* 0x7e8000001800780b */ /* 0x000fe20003fa4200 */
[----:B------:R-:W-:Y:S01]  /*61d0*/  FADD R25, R3, R44 ;  /* 0x0000002c03197221 */ /* 0x000fe20000000000 */
[----:B------:R-:W-:Y:S01]  /*61e0*/  FMUL R42, R42, R42 ;  /* 0x0000002a2a2a7220 */ /* 0x000fe20000400000 */
[----:B------:R-:W-:Y:S01]  /*61f0*/  FADD R2, R154, R9 ;  /* 0x000000099a027221 */ /* 0x000fe20000000000 */
[----:B------:R-:W-:Y:S01]  /*6200*/  FSEL R150, R77, R150, P5 ;  /* 0x000000964d967208 */ /* 0x000fe20002800000 */
[----:B------:R-:W-:Y:S01]  /*6210*/  FADD R43, R43, -R52 ;  /* 0x800000342b2b7221 */ /* 0x000fe20000000000 */
[----:B------:R-:W-:Y:S01]  /*6220*/  FSEL R77, R67, R24, P5 ;  /* 0x00000018434d7208 */ /* 0x000fe20002800000 */
[----:B------:R-:W-:Y:S01]  /*6230*/  FFMA R67, R137, R71, R68 ;  /* 0x0000004789437223 */ /* 0x000fe20000000044 */
[----:B------:R-:W-:Y:S01]  /*6240*/  FSETP.GEU.AND P5, PT, |R24|, 1.175494350822287508e-38, PT ;  /* 0x008000001800780b */ /* 0x000fe20003fae200 */
[----:B------:R-:W-:Y:S01]  /*6250*/  FFMA R71, R71, R66, R70 ;  /* 0x0000004247477223 */ /* 0x000fe20000000046 */
[----:B------:R-:W-:Y:S01]  /*6260*/  FSEL R10, R10, R9, P4 ;  /* 0x000000090a0a7208 */ /* 0x000fe20002000000 */
[----:B------:R-:W-:Y:S01]  /*6270*/  FMUL R66, R3, 0.25 ;  /* 0x3e80000003427820 */ /* 0x000fe20000400000 */
[----:B------:R-:W-:Y:S01]  /*6280*/  FSETP.GT.AND P4, PT, |R25|, 8.50705917302346158658e+37, PT ;  /* 0x7e8000001900780b */ /* 0x000fe20003f84200 */
[----:B------:R-:W-:Y:S01]  /*6290*/  FMUL R42, R45, R42 ;  /* 0x0000002a2d2a7220 */ /* 0x000fe20000400000 */
[----:B------:R-:W-:Y:S01]  /*62a0*/  @!P2 FMUL R59, R59, 16777216 ;  /* 0x4b8000003b3ba820 */ /* 0x000fe20000400000 */
[----:B------:R-:W-:Y:S01]  /*62b0*/  @!P2 FMUL R78, R78, 16777216 ;  /* 0x4b8000004e4ea820 */ /* 0x000fe20000400000 */
[----:B------:R-:W-:Y:S01]  /*62c0*/  FSETP.GEU.AND P2, PT, |R44|, 1.175494350822287508e-38, PT ;  /* 0x008000002c00780b */ /* 0x000fe20003f4e200 */
[----:B------:R-:W-:Y:S01]  /*62d0*/  @!P6 FMUL R10, R10, 16777216 ;  /* 0x4b8000000a0ae820 */ /* 0x000fe20000400000 */
[----:B------:R-:W-:Y:S01]  /*62e0*/  FADD R138, R138, -R67 ;  /* 0x800000438a8a7221 */ /* 0x000fe20000000000 */
[----:B------:R-:W-:Y:S01]  /*62f0*/  FSEL R81, R66, R3, P4 ;  /* 0x0000000342517208 */ /* 0x000fe20002000000 */
[----:B------:R-:W-:Y:S01]  /*6300*/  FFMA R42, R62, R42, R61 ;  /* 0x0000002a3e2a7223 */ /* 0x000fe2000000003d */
[----:B------:R-:W-:Y:S01]  /*6310*/  FMUL R3, R44, 0.25 ;  /* 0x3e8000002c037820 */ /* 0x000fe20000400000 */
[----:B------:R-:W-:Y:S01]  /*6320*/  FADD R71, R26, R71 ;  /* 0x000000471a477221 */ /* 0x000fe20000000000 */
[----:B------:R0:W-:Y:S01]  /*6330*/  MUFU.RCP R61, R59 ;  /* 0x0000003b003d7308 */ /* 0x0001e20000001000 */
[----:B------:R-:W-:Y:S01]  /*6340*/  @!P5 FMUL R77, R77, 16777216 ;  /* 0x4b8000004d4dd820 */ /* 0x000fe20000400000 */
[----:B------:R-:W-:Y:S01]  /*6350*/  FMUL R45, R154, 0.25 ;  /* 0x3e8000009a2d7820 */ /* 0x000fe20000400000 */
[----:B------:R-:W-:Y:S01]  /*6360*/  @!P5 FMUL R150, R150, 16777216 ;  /* 0x4b8000009696d820 */ /* 0x000fe20000400000 */
[----:B------:R-:W-:Y:S01]  /*6370*/  FSEL R66, R3, R44, P3 ;  /* 0x0000002c03427208 */ /* 0x000fe20001800000 */
[----:B------:R-:W-:Y:S01]  /*6380*/  FFMA R62, R138, R72, R67 ;  /* 0x000000488a3e7223 */ /* 0x000fe20000000043 */
[----:B------:R-:W-:Y:S01]  /*6390*/  FSETP.GT.AND P5, PT, |R2|, 8.50705917302346158658e+37, PT ;  /* 0x7e8000000200780b */ /* 0x000fe20003fa4200 */
[----:B------:R-:W-:Y:S01]  /*63a0*/  @!P2 FMUL R79, R79, 16777216 ;  /* 0x4b8000004f4fa820 */ /* 0x000fe20000400000 */
[----:B------:R1:W2:Y:S01]  /*63b0*/  MUFU.RCP R26, R10 ;  /* 0x0000000a001a7308 */ /* 0x0002a20000001000 */
[----:B0-----:R-:W-:Y:S01]  /*63c0*/  FMUL R59, R138, R138 ;  /* 0x0000008a8a3b7220 */ /* 0x001fe20000400000 */
[----:B------:R-:W-:Y:S01]  /*63d0*/  FSEL R154, R45, R154, P5 ;  /* 0x0000009a2d9a7208 */ /* 0x000fe20002800000 */
[----:B------:R-:W-:Y:S01]  /*63e0*/  @!P2 FMUL R66, R66, 16777216 ;  /* 0x4b8000004242a820 */ /* 0x000fe20000400000 */
[----:B------:R-:W-:Y:S01]  /*63f0*/  FMUL R45, R2, 0.25 ;  /* 0x3e800000022d7820 */ /* 0x000fe20000400000 */
[----:B------:R-:W-:Y:S01]  /*6400*/  FMUL R59, R46, R59 ;  /* 0x0000003b2e3b7220 */ /* 0x000fe20000400000 */
[----:B------:R-:W-:Y:S01]  /*6410*/  FADD R3, R4, R25 ;  /* 0x0000001904037221 */ /* 0x000fe20000000000 */
[----:B------:R-:W-:Y:S01]  /*6420*/  FSETP.NEU.AND P2, PT, R47, RZ, PT ;  /* 0x000000ff2f00720b */ /* 0x000fe20003f4d000 */
[----:B------:R-:W-:Y:S01]  /*6430*/  @!P6 FMUL R155, R155, 16777216 ;  /* 0x4b8000009b9be820 */ /* 0x000fe20000400000 */
[----:B------:R-:W-:Y:S01]  /*6440*/  FFMA R72, R72, R59, R71 ;  /* 0x0000003b48487223 */ /* 0x000fe20000000047 */
[----:B-1----:R-:W-:Y:S01]  /*6450*/  FMUL R10, R43, R43 ;  /* 0x0000002b2b0a7220 */ /* 0x002fe20000400000 */
[----:B------:R-:W0:Y:S01]  /*6460*/  SHFL.BFLY PT, R59, R2, 0x10, 0x1f ;  /* 0x0e001f00023b7f89 */ /* 0x000e2200000e0000 */
[----:B------:R-:W-:Y:S01]  /*6470*/  FSEL R57, R57, RZ, P2 ;  /* 0x000000ff39397208 */ /* 0x000fe20001000000 */
[----:B------:R-:W1:Y:S01]  /*6480*/  MUFU.RCP R74, R74 ;  /* 0x0000004a004a7308 */ /* 0x000e620000001000 */
[----:B------:R-:W-:Y:S01]  /*6490*/  FSEL R45, R45, R2, P5 ;  /* 0x000000022d2d7208 */ /* 0x000fe20002800000 */
[----:B------:R-:W-:Y:S01]  /*64a0*/  FMUL R83, R4, 0.25 ;  /* 0x3e80000004537820 */ /* 0x000fe20000400000 */
[----:B------:R-:W-:Y:S01]  /*64b0*/  FSETP.GEU.AND P2, PT, |R3|, 1.175494350822287508e-38, PT ;  /* 0x008000000300780b */ /* 0x000fe20003f4e200 */
[----:B--2---:R-:W-:Y:S01]  /*64c0*/  FMUL R155, R26, R155 ;  /* 0x0000009b1a9b7220 */ /* 0x004fe20000400000 */
[----:B------:R-:W-:Y:S01]  /*64d0*/  FSETP.GEU.AND P5, PT, |R25|, 1.175494350822287508e-38, PT ;  /* 0x008000001900780b */ /* 0x000fe20003fae200 */
[----:B------:R-:W-:Y:S01]  /*64e0*/  FADD R42, R11, R42 ;  /* 0x0000002a0b2a7221 */ /* 0x000fe20000000000 */
[----:B------:R-:W-:Y:S01]  /*64f0*/  FMUL R10, R21, R10 ;  /* 0x0000000a150a7220 */ /* 0x000fe20000400000 */
[C---:B------:R-:W-:Y:S01]  /*6500*/  FMUL R26, R3.reuse, 0.25 ;  /* 0x3e800000031a7820 */ /* 0x040fe20000400000 */
[----:B------:R-:W-:Y:S01]  /*6510*/  FSETP.GT.AND P6, PT, |R3|, 8.50705917302346158658e+37, PT ;  /* 0x7e8000000300780b */ /* 0x000fe20003fc4200 */
[----:B------:R-:W-:Y:S01]  /*6520*/  FMUL R46, R25, 0.25 ;  /* 0x3e800000192e7820 */ /* 0x000fe20000400000 */
[----:B------:R-:W-:Y:S01]  /*6530*/  FADD R139, R139, -R62 ;  /* 0x8000003e8b8b7221 */ /* 0x000fe20000000000 */
[----:B------:R-:W-:Y:S01]  /*6540*/  FFMA R11, R43, R63, R52 ;  /* 0x0000003f2b0b7223 */ /* 0x000fe20000000034 */
[----:B------:R-:W-:Y:S01]  /*6550*/  FFMA R63, R63, R10, R42 ;  /* 0x0000000a3f3f7223 */ /* 0x000fe2000000002a */
[----:B------:R-:W-:Y:S01]  /*6560*/  FSEL R83, R83, R4, P6 ;  /* 0x0000000453537208 */ /* 0x000fe20003000000 */
[----:B------:R-:W-:Y:S01]  /*6570*/  FADD R72, R27, R72 ;  /* 0x000000481b487221 */ /* 0x000fe20000000000 */
[----:B------:R-:W-:Y:S01]  /*6580*/  FSEL R42, R26, R3, P6 ;  /* 0x000000031a2a7208 */ /* 0x000fe20003000000 */
[----:B------:R-:W-:Y:S01]  /*6590*/  FMUL R26, R139, R139 ;  /* 0x0000008b8b1a7220 */ /* 0x000fe20000400000 */
[----:B------:R-:W-:Y:S01]  /*65a0*/  FSETP.NEU.AND P6, PT, R22, RZ, PT ;  /* 0x000000ff1600720b */ /* 0x000fe20003fcd000 */
[----:B------:R-:W-:Y:S01]  /*65b0*/  FMUL R58, R58, R161 ;  /* 0x000000a13a3a7220 */ /* 0x000fe20000400000 */
[----:B------:R-:W-:Y:S01]  /*65c0*/  FSEL R46, R46, R25, P4 ;  /* 0x000000192e2e7208 */ /* 0x000fe20002000000 */
[----:B------:R-:W-:Y:S01]  /*65d0*/  FMUL R26, R49, R26 ;  /* 0x0000001a311a7220 */ /* 0x000fe20000400000 */
[----:B------:R-:W-:Y:S01]  /*65e0*/  FSEL R54, R54, RZ, P6 ;  /* 0x000000ff36367208 */ /* 0x000fe20003000000 */
[----:B------:R-:W-:Y:S01]  /*65f0*/  @!P2 FMUL R42, R42, 16777216 ;  /* 0x4b8000002a2aa820 */ /* 0x000fe20000400000 */
[--C-:B------:R-:W-:Y:S01]  /*6600*/  FADD R124, R124, -R11.reuse ;  /* 0x8000000b7c7c7221 */ /* 0x100fe20000000000 */
[----:B------:R-:W-:Y:S01]  /*6610*/  @!P2 FMUL R83, R83, 16777216 ;  /* 0x4b8000005353a820 */ /* 0x000fe20000400000 */
[----:B------:R-:W-:Y:S01]  /*6620*/  @!P5 FMUL R46, R46, 16777216 ;  /* 0x4b8000002e2ed820 */ /* 0x000fe20000400000 */
[----:B------:R-:W-:Y:S01]  /*6630*/  @!P5 FMUL R81, R81, 16777216 ;  /* 0x4b8000005151d820 */ /* 0x000fe20000400000 */
[----:B------:R-:W-:Y:S01]  /*6640*/  FSETP.NEU.AND P2, PT, R7, RZ, PT ;  /* 0x000000ff0700720b */ /* 0x000fe20003f4d000 */
[----:B------:R-:W2:Y:S01]  /*6650*/  MUFU.RCP R64, R64 ;  /* 0x0000004000407308 */ /* 0x000ea20000001000 */
[----:B------:R-:W-:Y:S01]  /*6660*/  FSETP.GEU.AND P3, PT, |R2|, 1.175494350822287508e-38, PT ;  /* 0x008000000200780b */ /* 0x000fe20003f6e200 */
[----:B------:R-:W-:Y:S01]  /*6670*/  FFMA R21, R139, R57, R62 ;  /* 0x000000398b157223 */ /* 0x000fe2000000003e */
[----:B------:R-:W-:Y:S01]  /*6680*/  FSETP.NEU.AND P5, PT, R48, RZ, PT ;  /* 0x000000ff3000720b */ /* 0x000fe20003fad000 */
[----:B------:R-:W-:Y:S01]  /*6690*/  FFMA R57, R57, R26, R72 ;  /* 0x0000001a39397223 */ /* 0x000fe20000000048 */
[----:B------:R-:W-:Y:S01]  /*66a0*/  FFMA R26, R124, R54, R11 ;  /* 0x000000367c1a7223 */ /* 0x000fe2000000000b */
[----:B-1----:R-:W-:Y:S01]  /*66b0*/  FMUL R74, R74, R153 ;  /* 0x000000994a4a7220 */ /* 0x002fe20000400000 */
[----:B------:R-:W-:Y:S01]  /*66c0*/  FMUL R124, R124, R124 ;  /* 0x0000007c7c7c7220 */ /* 0x000fe20000400000 */
[----:B------:R-:W-:Y:S01]  /*66d0*/  FSEL R58, R58, RZ, P2 ;  /* 0x000000ff3a3a7208 */ /* 0x000fe20001000000 */
[----:B0-----:R-:W-:Y:S01]  /*66e0*/  FADD R10, R2, R59 ;  /* 0x0000003b020a7221 */ /* 0x001fe20000000000 */
[----:B------:R-:W-:Y:S01]  /*66f0*/  FSEL R73, R73, RZ, P5 ;  /* 0x000000ff49497208 */ /* 0x000fe20002800000 */
[----:B------:R-:W-:Y:S01]  /*6700*/  FADD R140, R140, -R21 ;  /* 0x800000158c8c7221 */ /* 0x000fe20000000000 */
[----:B------:R-:W-:Y:S01]  /*6710*/  FSETP.NEU.AND P2, PT, R39, RZ, PT ;  /* 0x000000ff2700720b */ /* 0x000fe20003f4d000 */
[--C-:B------:R-:W-:Y:S01]  /*6720*/  FADD R125, R125, -R26.reuse ;  /* 0x8000001a7d7d7221 */ /* 0x100fe20000000000 */
[----:B------:R-:W-:Y:S01]  /*6730*/  FADD R63, R12, R63 ;  /* 0x0000003f0c3f7221 */ /* 0x000fe20000000000 */
[----:B------:R-:W-:Y:S01]  /*6740*/  FMUL R124, R37, R124 ;  /* 0x0000007c257c7220 */ /* 0x000fe20000400000 */
[----:B------:R-:W0:Y:S01]  /*6750*/  MUFU.RCP R65, R65 ;  /* 0x0000004100417308 */ /* 0x000e220000001000 */
[----:B------:R-:W-:Y:S01]  /*6760*/  FSEL R74, R74, RZ, P2 ;  /* 0x000000ff4a4a7208 */ /* 0x000fe20001000000 */
[----:B------:R-:W-:Y:S01]  /*6770*/  FFMA R12, R140, R73, R21 ;  /* 0x000000498c0c7223 */ /* 0x000fe20000000015 */
[----:B------:R-:W-:Y:S01]  /*6780*/  FSETP.NEU.AND P2, PT, R38, RZ, PT ;  /* 0x000000ff2600720b */ /* 0x000fe20003f4d000 */
[C---:B------:R-:W-:Y:S01]  /*6790*/  FFMA R11, R125.reuse, R58, R26 ;  /* 0x0000003a7d0b7223 */ /* 0x040fe2000000001a */
[----:B------:R-:W-:Y:S01]  /*67a0*/  FSETP.GT.AND P4, PT, |R10|, 8.50705917302346158658e+37, PT ;  /* 0x7e8000000a00780b */ /* 0x000fe20003f84200 */
[----:B------:R-:W-:Y:S01]  /*67b0*/  FFMA R124, R54, R124, R63 ;  /* 0x0000007c367c7223 */ /* 0x000fe2000000003f */
[----:B------:R-:W-:Y:S01]  /*67c0*/  FMUL R125, R125, R125 ;  /* 0x0000007d7d7d7220 */ /* 0x000fe20000400000 */
[----:B------:R-:W1:Y:S01]  /*67d0*/  MUFU.RCP R75, R75 ;  /* 0x0000004b004b7308 */ /* 0x000e620000001000 */
[----:B------:R-:W-:Y:S01]  /*67e0*/  @!P3 FMUL R45, R45, 16777216 ;  /* 0x4b8000002d2db820 */ /* 0x000fe20000400000 */
[----:B------:R-:W-:Y:S01]  /*67f0*/  @!P3 FMUL R154, R154, 16777216 ;  /* 0x4b8000009a9ab820 */ /* 0x000fe20000400000 */
[----:B------:R-:W-:Y:S01]  /*6800*/  FADD R141, R141, -R12 ;  /* 0x8000000c8d8d7221 */ /* 0x000fe20000000000 */
[----:B------:R-:W-:Y:S01]  /*6810*/  FSEL R56, R56, RZ, P2 ;  /* 0x000000ff38387208 */ /* 0x000fe20001000000 */
[--C-:B------:R-:W-:Y:S01]  /*6820*/  FADD R126, R126, -R11.reuse ;  /* 0x8000000b7e7e7221 */ /* 0x100fe20000000000 */
[----:B------:R-:W-:Y:S01]  /*6830*/  FSETP.GEU.AND P3, PT, |R10|, 1.175494350822287508e-38, PT ;  /* 0x008000000a00780b */ /* 0x000fe20003f6e200 */
[----:B------:R-:W-:Y:S01]  /*6840*/  FADD R13, R13, R124 ;  /* 0x0000007c0d0d7221 */ /* 0x000fe20000000000 */
[----:B------:R-:W-:Y:S01]  /*6850*/  FMUL R125, R22, R125 ;  /* 0x0000007d167d7220 */ /* 0x000fe20000400000 */
[----:B--2---:R-:W-:Y:S01]  /*6860*/  FMUL R64, R64, R159 ;  /* 0x0000009f40407220 */ /* 0x004fe20000400000 */
[----:B------:R-:W2:Y:S01]  /*6870*/  MUFU.RCP R60, R60 ;  /* 0x0000003c003c7308 */ /* 0x000ea20000001000 */
[----:B------:R-:W-:Y:S01]  /*6880*/  FMUL R27, R10, 0.25 ;  /* 0x3e8000000a1b7820 */ /* 0x000fe20000400000 */
[----:B------:R-:W-:Y:S01]  /*6890*/  FFMA R21, R141, R74, R12 ;  /* 0x0000004a8d157223 */ /* 0x000fe2000000000c */
[----:B------:R-:W-:Y:S01]  /*68a0*/  FSETP.NEU.AND P2, PT, R23, RZ, PT ;  /* 0x000000ff1700720b */ /* 0x000fe20003f4d000 */
[----:B------:R-:W-:Y:S01]  /*68b0*/  FFMA R12, R126, R56, R11 ;  /* 0x000000387e0c7223 */ /* 0x000fe2000000000b */
[----:B------:R-:W-:Y:S01]  /*68c0*/  FFMA R13, R58, R125, R13 ;  /* 0x0000007d3a0d7223 */ /* 0x000fe2000000000d */
[----:B------:R-:W-:Y:S01]  /*68d0*/  FMUL R126, R126, R126 ;  /* 0x0000007e7e7e7220 */ /* 0x000fe20000400000 */
[----:B------:R-:W-:Y:S01]  /*68e0*/  FSEL R64, R64, RZ, P2 ;  /* 0x000000ff40407208 */ /* 0x000fe20001000000 */
[----:B------:R-:W3:Y:S01]  /*68f0*/  MUFU.RCP R69, R69 ;  /* 0x0000004500457308 */ /* 0x000ee20000001000 */
[----:B------:R-:W-:Y:S01]  /*6900*/  FSEL R27, R27, R10, P4 ;  /* 0x0000000a1b1b7208 */ /* 0x000fe20002000000 */
[----:B------:R-:W-:Y:S01]  /*6910*/  FMUL R140, R140, R140 ;  /* 0x0000008c8c8c7220 */ /* 0x000fe20000400000 */
[--C-:B------:R-:W-:Y:S01]  /*6920*/  FADD R127, R127, -R12.reuse ;  /* 0x8000000c7f7f7221 */ /* 0x100fe20000000000 */
[----:B------:R-:W-:Y:S01]  /*6930*/  @P4 FMUL R59, R59, 0.25 ;  /* 0x3e8000003b3b4820 */ /* 0x000fe20000400000 */
[----:B------:R-:W-:Y:S01]  /*6940*/  FADD R13, R14, R13 ;  /* 0x0000000d0e0d7221 */ /* 0x000fe20000000000 */
[----:B------:R-:W-:Y:S01]  /*6950*/  FMUL R126, R7, R126 ;  /* 0x0000007e077e7220 */ /* 0x000fe20000400000 */
[----:B0-----:R-:W-:Y:S01]  /*6960*/  FMUL R65, R65, R158 ;  /* 0x0000009e41417220 */ /* 0x001fe20000400000 */
[----:B------:R-:W-:Y:S01]  /*6970*/  FSETP.NEU.AND P2, PT, R8, RZ, PT ;  /* 0x000000ff0800720b */ /* 0x000fe20003f4d000 */
[----:B------:R-:W-:Y:S01]  /*6980*/  FADD R28, R28, R57 ;  /* 0x000000391c1c7221 */ /* 0x000fe20000000000 */
[----:B------:R-:W-:Y:S01]  /*6990*/  FMUL R140, R47, R140 ;  /* 0x0000008c2f8c7220 */ /* 0x000fe20000400000 */
[----:B------:R-:W-:Y:S01]  /*69a0*/  FFMA R7, R127, R64, R12 ;  /* 0x000000407f077223 */ /* 0x000fe2000000000c */
[----:B-1----:R-:W-:Y:S01]  /*69b0*/  FMUL R75, R75, R152 ;  /* 0x000000984b4b7220 */ /* 0x002fe20000400000 */
[----:B------:R-:W-:Y:S01]  /*69c0*/  @!P3 FMUL R27, R27, 16777216 ;  /* 0x4b8000001b1bb820 */ /* 0x000fe20000400000 */
[----:B------:R-:W-:Y:S01]  /*69d0*/  @!P3 FMUL R59, R59, 16777216 ;  /* 0x4b8000003b3bb820 */ /* 0x000fe20000400000 */
[----:B------:R-:W-:Y:S01]  /*69e0*/  FFMA R126, R56, R126, R13 ;  /* 0x0000007e387e7223 */ /* 0x000fe2000000000d */
[----:B------:R-:W-:Y:S01]  /*69f0*/  FMUL R127, R127, R127 ;  /* 0x0000007f7f7f7220 */ /* 0x000fe20000400000 */
[----:B------:R-:W-:Y:S01]  /*6a00*/  FSETP.NEU.AND P3, PT, R50, RZ, PT ;  /* 0x000000ff3200720b */ /* 0x000fe20003f6d000 */
[----:B------:R-:W0:Y:S01]  /*6a10*/  MUFU.RCP R77, R77 ;  /* 0x0000004d004d7308 */ /* 0x000e220000001000 */
[----:B------:R-:W-:Y:S01]  /*6a20*/  FSEL R65, R65, RZ, P2 ;  /* 0x000000ff41417208 */ /* 0x000fe20001000000 */
[----:B------:R-:W-:Y:S01]  /*6a30*/  FFMA R28, R73, R140, R28 ;  /* 0x0000008c491c7223 */ /* 0x000fe2000000001c */
[----:B------:R-:W-:Y:S01]  /*6a40*/  FMUL R141, R141, R141 ;  /* 0x0000008d8d8d7220 */ /* 0x000fe20000400000 */
[----:B------:R-:W-:Y:S01]  /*6a50*/  FADD R128, R128, -R7 ;  /* 0x8000000780807221 */ /* 0x000fe20000000000 */
[----:B------:R-:W-:Y:S01]  /*6a60*/  FADD R15, R15, R126 ;  /* 0x0000007e0f0f7221 */ /* 0x000fe20000000000 */
[----:B------:R-:W-:Y:S01]  /*6a70*/  FMUL R127, R38, R127 ;  /* 0x0000007f267f7220 */ /* 0x000fe20000400000 */
[----:B--2---:R-:W-:Y:S01]  /*6a80*/  FMUL R60, R60, R157 ;  /* 0x0000009d3c3c7220 */ /* 0x004fe20000400000 */
[----:B------:R-:W-:Y:S01]  /*6a90*/  FSEL R75, R75, RZ, P3 ;  /* 0x000000ff4b4b7208 */ /* 0x000fe20001800000 */
[----:B------:R-:W-:Y:S01]  /*6aa0*/  FADD R142, R142, -R21 ;  /* 0x800000158e8e7221 */ /* 0x000fe20000000000 */
[----:B------:R-:W1:Y:S01]  /*6ab0*/  MUFU.RCP R51, R51 ;  /* 0x0000003300337308 */ /* 0x000e620000001000 */
[----:B------:R-:W-:Y:S01]  /*6ac0*/  FSETP.NEU.AND P2, PT, R55, RZ, PT ;  /* 0x000000ff3700720b */ /* 0x000fe20003f4d000 */
[----:B------:R-:W-:Y:S01]  /*6ad0*/  FADD R29, R29, R28 ;  /* 0x0000001c1d1d7221 */ /* 0x000fe20000000000 */
[----:B------:R-:W-:Y:S01]  /*6ae0*/  FMUL R141, R48, R141 ;  /* 0x0000008d308d7220 */ /* 0x000fe20000400000 */
[----:B------:R-:W-:Y:S01]  /*6af0*/  FFMA R12, R128, R65, R7 ;  /* 0x00000041800c7223 */ /* 0x000fe20000000007 */
[----:B---3--:R-:W-:Y:S01]  /*6b00*/  FMUL R69, R69, R76 ;  /* 0x0000004c45457220 */ /* 0x008fe20000400000 */
[----:B------:R-:W-:Y:S01]  /*6b10*/  FFMA R15, R64, R127, R15 ;  /* 0x0000007f400f7223 */ /* 0x000fe2000000000f */
[----:B------:R-:W-:Y:S01]  /*6b20*/  FMUL R128, R128, R128 ;  /* 0x0000008080807220 */ /* 0x000fe20000400000 */
[C---:B------:R-:W-:Y:S01]  /*6b30*/  FMUL R14, R142.reuse, R142 ;  /* 0x0000008e8e0e7220 */ /* 0x040fe20000400000 */
[----:B------:R-:W-:Y:S01]  /*6b40*/  FSETP.NEU.AND P3, PT, R53, RZ, PT ;  /* 0x000000ff3500720b */ /* 0x000fe20003f6d000 */
[----:B------:R-:W-:Y:S01]  /*6b50*/  FFMA R142, R142, R75, R21 ;  /* 0x0000004b8e8e7223 */ /* 0x000fe20000000015 */
[----:B------:R-:W-:Y:S01]  /*6b60*/  FSEL R60, R60, RZ, P2 ;  /* 0x000000ff3c3c7208 */ /* 0x000fe20001000000 */
[----:B------:R-:W-:Y:S01]  /*6b70*/  FFMA R29, R74, R141, R29 ;  /* 0x0000008d4a1d7223 */ /* 0x000fe2000000001d */
[----:B------:R-:W-:Y:S01]  /*6b80*/  FADD R129, R129, -R12 ;  /* 0x8000000c81817221 */ /* 0x000fe20000000000 */
[----:B------:R-:W-:Y:S01]  /*6b90*/  FADD R16, R16, R15 ;  /* 0x0000000f10107221 */ /* 0x000fe20000000000 */
[----:B------:R-:W-:Y:S01]  /*6ba0*/  FMUL R128, R23, R128 ;  /* 0x0000008017807220 */ /* 0x000fe20000400000 */
[----:B------:R-:W-:Y:S01]  /*6bb0*/  FSEL R69, R69, RZ, P3 ;  /* 0x000000ff45457208 */ /* 0x000fe20001800000 */
[----:B------:R-:W2:Y:S01]  /*6bc0*/  SHFL.BFLY PT, R22, R3, 0x10, 0x1f ;  /* 0x0e001f0003167f89 */ /* 0x000ea200000e0000 */
[----:B------:R-:W-:Y:S01]  /*6bd0*/  FADD R143, R143, -R142 ;  /* 0x8000008e8f8f7221 */ /* 0x000fe20000000000 */
[----:B------:R-:W-:Y:S01]  /*6be0*/  FADD R30, R30, R29 ;  /* 0x0000001d1e1e7221 */ /* 0x000fe20000000000 */
[----:B------:R-:W-:Y:S01]  /*6bf0*/  FMUL R14, R39, R14 ;  /* 0x0000000e270e7220 */ /* 0x000fe20000400000 */
[----:B------:R-:W-:Y:S01]  /*6c00*/  FFMA R7, R129, R60, R12 ;  /* 0x0000003c81077223 */ /* 0x000fe2000000000c */
[----:B------:R-:W-:Y:S01]  /*6c10*/  FFMA R16, R65, R128, R16 ;  /* 0x0000008041107223 */ /* 0x000fe20000000010 */
[----:B------:R-:W-:Y:S01]  /*6c20*/  FMUL R129, R129, R129 ;  /* 0x0000008181817220 */ /* 0x000fe20000400000 */
[----:B------:R-:W-:Y:S01]  /*6c30*/  FMUL R61, R61, R78 ;  /* 0x0000004e3d3d7220 */ /* 0x000fe20000400000 */
[----:B0-----:R-:W-:Y:S01]  /*6c40*/  FMUL R77, R77, R150 ;  /* 0x000000964d4d7220 */ /* 0x001fe20000400000 */
[----:B------:R-:W-:Y:S01]  /*6c50*/  FFMA R11, R143, R69, R142 ;  /* 0x000000458f0b7223 */ /* 0x000fe2000000008e */
[----:B------:R-:W-:Y:S01]  /*6c60*/  FSETP.NEU.AND P2, PT, R41, RZ, PT ;  /* 0x000000ff2900720b */ /* 0x000fe20003f4d000 */
[----:B------:R-:W-:Y:S01]  /*6c70*/  FFMA R14, R75, R14, R30 ;  /* 0x0000000e4b0e7223 */ /* 0x000fe2000000001e */
[----:B------:R-:W-:Y:S01]  /*6c80*/  FMUL R143, R143, R143 ;  /* 0x0000008f8f8f7220 */ /* 0x000fe20000400000 */
[----:B------:R-:W-:Y:S01]  /*6c90*/  FSETP.NEU.AND P3, PT, R24, RZ, PT ;  /* 0x000000ff1800720b */ /* 0x000fe20003f6d000 */
[----:B------:R-:W0:Y:S01]  /*6ca0*/  SHFL.BFLY PT, R15, R10, 0x8, 0x1f ;  /* 0x0d001f000a0f7f89 */ /* 0x000e2200000e0000 */
[----:B------:R-:W-:Y:S01]  /*6cb0*/  FADD R17, R17, R16 ;  /* 0x0000001011117221 */ /* 0x000fe20000000000 */
[----:B------:R-:W-:Y:S01]  /*6cc0*/  FMUL R129, R8, R129 ;  /* 0x0000008108817220 */ /* 0x000fe20000400000 */
[----:B------:R-:W-:Y:S01]  /*6cd0*/  FADD R130, R130, -R7 ;  /* 0x8000000782827221 */ /* 0x000fe20000000000 */
[----:B-1----:R-:W-:Y:S01]  /*6ce0*/  FMUL R51, R51, R156 ;  /* 0x0000009c33337220 */ /* 0x002fe20000400000 */
[----:B------:R-:W-:Y:S01]  /*6cf0*/  FSEL R61, R61, RZ, P2 ;  /* 0x000000ff3d3d7208 */ /* 0x000fe20001000000 */
[----:B------:R-:W-:Y:S01]  /*6d00*/  FADD R14, R31, R14 ;  /* 0x0000000e1f0e7221 */ /* 0x000fe20000000000 */
[----:B------:R-:W-:Y:S01]  /*6d10*/  FMUL R143, R50, R143 ;  /* 0x0000008f328f7220 */ /* 0x000fe20000400000 */
[----:B------:R-:W-:Y:S01]  /*6d20*/  FSEL R77, R77, RZ, P3 ;  /* 0x000000ff4d4d7208 */ /* 0x000fe20001800000 */
[----:B------:R-:W-:Y:S01]  /*6d30*/  FADD R144, R144, -R11 ;  /* 0x8000000b90907221 */ /* 0x000fe20000000000 */
[----:B------:R-:W-:Y:S01]  /*6d40*/  FSETP.NEU.AND P2, PT, R40, RZ, PT ;  /* 0x000000ff2800720b */ /* 0x000fe20003f4d000 */
[----:B------:R-:W-:Y:S01]  /*6d50*/  FFMA R17, R60, R129, R17 ;  /* 0x000000813c117223 */ /* 0x000fe20000000011 */
[----:B------:R-:W-:Y:S01]  /*6d60*/  FMUL R8, R130, R130 ;  /* 0x0000008282087220 */ /* 0x000fe20000400000 */
[----:B------:R-:W1:Y:S01]  /*6d70*/  MUFU.RCP R66, R66 ;  /* 0x0000004200427308 */ /* 0x000e620000001000 */
[----:B------:R-:W-:Y:S01]  /*6d80*/  FFMA R143, R69, R143, R14 ;  /* 0x0000008f458f7223 */ /* 0x000fe2000000000e */
[----:B------:R-:W-:Y:S01]  /*6d90*/  FSEL R51, R51, RZ, P2 ;  /* 0x000000ff33337208 */ /* 0x000fe20001000000 */
[----:B------:R-:W-:Y:S01]  /*6da0*/  FFMA R14, R144, R77, R11 ;  /* 0x0000004d900e7223 */ /* 0x000fe2000000000b */
[----:B------:R-:W-:Y:S01]  /*6db0*/  FADD R18, R18, R17 ;  /* 0x0000001112127221 */ /* 0x000fe20000000000 */
[----:B------:R-:W-:Y:S01]  /*6dc0*/  FMUL R8, R55, R8 ;  /* 0x0000000837087220 */ /* 0x000fe20000400000 */
[----:B------:R-:W-:Y:S01]  /*6dd0*/  FSETP.NEU.AND P2, PT, R9, RZ, PT ;  /* 0x000000ff0900720b */ /* 0x000fe20003f4d000 */
[----:B------:R-:W-:Y:S01]  /*6de0*/  FADD R145, R145, -R14 ;  /* 0x8000000e91917221 */ /* 0x000fe20000000000 */
[----:B------:R-:W3:Y:S01]  /*6df0*/  MUFU.RCP R45, R45 ;  /* 0x0000002d002d7308 */ /* 0x000ee20000001000 */
[----:B------:R-:W-:Y:S01]  /*6e00*/  FFMA R8, R51, R8, R18 ;  /* 0x0000000833087223 */ /* 0x000fe20000000012 */
[----:B------:R-:W-:Y:S01]  /*6e10*/  FFMA R130, R130, R51, R7 ;  /* 0x0000003382827223 */ /* 0x000fe20000000007 */
[----:B------:R-:W-:Y:S01]  /*6e20*/  FFMA R11, R145, R61, R14 ;  /* 0x0000003d910b7223 */ /* 0x000fe2000000000e */
[----:B------:R-:W-:Y:S01]  /*6e30*/  FMUL R144, R144, R144 ;  /* 0x0000009090907220 */ /* 0x000fe20000400000 */
[----:B------:R-:W-:Y:S01]  /*6e40*/  FADD R8, R19, R8 ;  /* 0x0000000813087221 */ /* 0x000fe20000000000 */
[----:B------:R-:W-:Y:S01]  /*6e50*/  FMUL R145, R145, R145 ;  /* 0x0000009191917220 */ /* 0x000fe20000400000 */
[----:B------:R-:W-:Y:S01]  /*6e60*/  FSEL R155, R155, RZ, P2 ;  /* 0x000000ff9b9b7208 */ /* 0x000fe20001000000 */
[----:B------:R-:W4:Y:S01]  /*6e70*/  MUFU.RCP R46, R46 ;  /* 0x0000002e002e7308 */ /* 0x000f220000001000 */
[----:B--2---:R-:W-:Y:S01]  /*6e80*/  FADD R19, R3, R22 ;  /* 0x0000001603137221 */ /* 0x004fe20000000000 */
[--C-:B------:R-:W-:Y:S01]  /*6e90*/  FADD R131, R131, -R130.reuse ;  /* 0x8000008283837221 */ /* 0x100fe20000000000 */
[----:B-1----:R-:W-:Y:S01]  /*6ea0*/  FMUL R66, R66, R79 ;  /* 0x0000004f42427220 */ /* 0x002fe20000400000 */
[----:B------:R-:W-:Y:S01]  /*6eb0*/  FADD R32, R32, R143 ;  /* 0x0000008f20207221 */ /* 0x000fe20000000000 */
[----:B------:R-:W-:Y:S01]  /*6ec0*/  FMUL R144, R53, R144 ;  /* 0x0000009035907220 */ /* 0x000fe20000400000 */
[----:B------:R-:W-:Y:S01]  /*6ed0*/  FMUL R145, R24, R145 ;  /* 0x0000009118917220 */ /* 0x000fe20000400000 */
[----:B------:R-:W-:Y:S01]  /*6ee0*/  FSETP.NEU.AND P3, PT, R44, RZ, PT ;  /* 0x000000ff2c00720b */ /* 0x000fe20003f6d000 */
[----:B---3--:R-:W-:Y:S01]  /*6ef0*/  FMUL R45, R45, R154 ;  /* 0x0000009a2d2d7220 */ /* 0x008fe20000400000 */
[----:B------:R-:W1:Y:S01]  /*6f00*/  MUFU.RCP R42, R42 ;  /* 0x0000002a002a7308 */ /* 0x000e620000001000 */
[C---:B------:R-:W-:Y:S01]  /*6f10*/  FFMA R7, R131.reuse, R155, R130 ;  /* 0x0000009b83077223 */ /* 0x040fe20000000082 */
[----:B------:R-:W-:Y:S01]  /*6f20*/  FSETP.NEU.AND P2, PT, R2, RZ, PT ;  /* 0x000000ff0200720b */ /* 0x000fe20003f4d000 */
[----:B------:R-:W2:Y:S01]  /*6f30*/  SHFL.BFLY PT, R24, R19, 0x8, 0x1f ;  /* 0x0d001f0013187f89 */ /* 0x000ea200000e0000 */
[----:B------:R-:W-:Y:S01]  /*6f40*/  FMUL R131, R131, R131 ;  /* 0x0000008383837220 */ /* 0x000fe20000400000 */
[----:B0-----:R-:W-:Y:S01]  /*6f50*/  FADD R16, R10, R15 ;  /* 0x0000000f0a107221 */ /* 0x001fe20000000000 */
[----:B------:R-:W-:Y:S01]  /*6f60*/  FSETP.GT.AND P5, PT, |R19|, 8.50705917302346158658e+37, PT ;  /* 0x7e8000001300780b */ /* 0x000fe20003fa4200 */
[----:B------:R-:W-:Y:S01]  /*6f70*/  FFMA R32, R77, R144, R32 ;  /* 0x000000904d207223 */ /* 0x000fe20000000020 */
[----:B------:R-:W-:Y:S01]  /*6f80*/  FSEL R66, R66, RZ, P3 ;  /* 0x000000ff42427208 */ /* 0x000fe20001800000 */
[----:B------:R-:W-:Y:S01]  /*6f90*/  FADD R146, R146, -R11 ;  /* 0x8000000b92927221 */ /* 0x000fe20000000000 */
[----:B------:R-:W-:Y:S01]  /*6fa0*/  FSEL R45, R45, RZ, P2 ;  /* 0x000000ff2d2d7208 */ /* 0x000fe20001000000 */
[----:B------:R-:W-:Y:S01]  /*6fb0*/  FMUL R131, R40, R131 ;  /* 0x0000008328837220 */ /* 0x000fe20000400000 */
[----:B------:R-:W-:Y:S01]  /*6fc0*/  FSETP.GEU.AND P4, PT, |R19|, 1.175494350822287508e-38, PT ;  /* 0x008000001300780b */ /* 0x000fe20003f8e200 */
[----:B------:R-:W-:Y:S01]  /*6fd0*/  FADD R132, R132, -R7 ;  /* 0x8000000784847221 */ /* 0x000fe20000000000 */
[----:B------:R-:W-:Y:S01]  /*6fe0*/  FSETP.GEU.AND P2, PT, |R16|, 1.175494350822287508e-38, PT ;  /* 0x008000001000780b */ /* 0x000fe20003f4e200 */
[----:B----4-:R-:W-:Y:S01]  /*6ff0*/  FMUL R46, R46, R81 ;  /* 0x000000512e2e7220 */ /* 0x010fe20000400000 */
[----:B------:R-:W-:Y:S01]  /*7000*/  FADD R32, R33, R32 ;  /* 0x0000002021207221 */ /* 0x000fe20000000000 */
[----:B------:R-:W-:Y:S01]  /*7010*/  FMUL R14, R19, 0.25 ;  /* 0x3e800000130e7820 */ /* 0x000fe20000400000 */
[----:B------:R-:W-:Y:S01]  /*7020*/  FSETP.NEU.AND P6, PT, R25, RZ, PT ;  /* 0x000000ff1900720b */ /* 0x000fe20003fcd000 */
[----:B------:R-:W-:Y:S01]  /*7030*/  FFMA R12, R146, R66, R11 ;  /* 0x00000042920c7223 */ /* 0x000fe2000000000b */
[----:B------:R-:W-:Y:S01]  /*7040*/  FFMA R131, R155, R131, R8 ;  /* 0x000000839b837223 */ /* 0x000fe20000000008 */
[----:B------:R-:W-:Y:S01]  /*7050*/  FFMA R7, R132, R45, R7 ;  /* 0x0000002d84077223 */ /* 0x000fe20000000007 */
[----:B------:R-:W-:Y:S01]  /*7060*/  FMUL R13, R16, 0.25 ;  /* 0x3e800000100d7820 */ /* 0x000fe20000400000 */
[----:B------:R-:W-:Y:S01]  /*7070*/  FMUL R8, R132, R132 ;  /* 0x0000008484087220 */ /* 0x000fe20000400000 */
[----:B------:R-:W-:Y:S01]  /*7080*/  FSETP.GT.AND P3, PT, |R16|, 8.50705917302346158658e+37, PT ;  /* 0x7e8000001000780b */ /* 0x000fe20003f64200 */
[----:B------:R-:W-:Y:S01]  /*7090*/  FFMA R145, R61, R145, R32 ;  /* 0x000000913d917223 */ /* 0x000fe20000000020 */
[----:B------:R-:W-:Y:S01]  /*70a0*/  FMUL R146, R146, R146 ;  /* 0x0000009292927220 */ /* 0x000fe20000400000 */
[----:B------:R-:W-:Y:S01]  /*70b0*/  FSEL R18, R14, R19, P5 ;  /* 0x000000130e127208 */ /* 0x000fe20002800000 */
[--C-:B------:R-:W-:Y:S01]  /*70c0*/  FADD R147, R147, -R12.reuse ;  /* 0x8000000c93937221 */ /* 0x100fe20000000000 */
[----:B------:R-:W-:Y:S01]  /*70d0*/  FSEL R46, R46, RZ, P6 ;  /* 0x000000ff2e2e7208 */ /* 0x000fe20003000000 */
[----:B------:R-:W-:Y:S01]  /*70e0*/  FADD R20, R20, R131 ;  /* 0x0000008314147221 */ /* 0x000fe20000000000 */
[----:B------:R-:W-:Y:S01]  /*70f0*/  FMUL R8, R9, R8 ;  /* 0x0000000809087220 */ /* 0x000fe20000400000 */
[----:B------:R-:W0:Y:S01]  /*7100*/  SHFL.BFLY PT, R14, R7, 0x10, 0x1f ;  /* 0x0e001f00070e7f89 */ /* 0x000e2200000e0000 */
[----:B------:R-:W-:Y:S01]  /*7110*/  FSEL R13, R13, R16, P3 ;  /* 0x000000100d0d7208 */ /* 0x000fe20001800000 */
[----:B-1----:R-:W-:Y:S01]  /*7120*/  FMUL R42, R42, R83 ;  /* 0x000000532a2a7220 */ /* 0x002fe20000400000 */
[----:B------:R-:W-:Y:S01]  /*7130*/  FADD R145, R34, R145 ;  /* 0x0000009122917221 */ /* 0x000fe20000000000 */
[----:B------:R-:W-:Y:S01]  /*7140*/  FMUL R146, R41, R146 ;  /* 0x0000009229927220 */ /* 0x000fe20000400000 */
[----:B------:R-:W-:Y:S01]  /*7150*/  @P5 FMUL R22, R22, 0.25 ;  /* 0x3e80000016165820 */ /* 0x000fe20000400000 */
[----:B------:R-:W-:Y:S01]  /*7160*/  FSETP.NEU.AND P5, PT, R3, RZ, PT ;  /* 0x000000ff0300720b */ /* 0x000fe20003fad000 */
[----:B------:R-:W-:Y:S01]  /*7170*/  @!P4 FMUL R18, R18, 16777216 ;  /* 0x4b8000001212c820 */ /* 0x000fe20000400000 */
[----:B------:R-:W-:Y:S01]  /*7180*/  FFMA R9, R147, R46, R12 ;  /* 0x0000002e93097223 */ /* 0x000fe2000000000c */
[----:B------:R-:W-:Y:S01]  /*7190*/  FFMA R8, R45, R8, R20 ;  /* 0x000000082d087223 */ /* 0x000fe20000000014 */
[----:B------:R-:W-:Y:S01]  /*71a0*/  FFMA R146, R66, R146, R145 ;  /* 0x0000009242927223 */ /* 0x000fe20000000091 */
[----:B------:R-:W-:Y:S01]  /*71b0*/  FMUL R147, R147, R147 ;  /* 0x0000009393937220 */ /* 0x000fe20000400000 */
[----:B------:R-:W-:Y:S01]  /*71c0*/  @!P2 FMUL R13, R13, 16777216 ;  /* 0x4b8000000d0da820 */ /* 0x000fe20000400000 */
[----:B------:R-:W-:Y:S01]  /*71d0*/  FSEL R42, R42, RZ, P5 ;  /* 0x000000ff2a2a7208 */ /* 0x000fe20002800000 */
[--C-:B------:R-:W-:Y:S01]  /*71e0*/  FADD R148, R148, -R9.reuse ;  /* 0x8000000994947221 */ /* 0x100fe20000000000 */
[----:B------:R-:W1:Y:S01]  /*71f0*/  MUFU.RCP R52, R27 ;  /* 0x0000001b00347308 */ /* 0x000e620000001000 */
[----:B------:R-:W3:Y:S01]  /*7200*/  SHFL.BFLY PT, R11, R8, 0x10, 0x1f ;  /* 0x0e001f00080b7f89 */ /* 0x000ee200000e0000 */
[----:B------:R-:W-:Y:S01]  /*7210*/  FADD R35, R35, R146 ;  /* 0x0000009223237221 */ /* 0x000fe20000000000 */
[----:B------:R-:W-:Y:S01]  /*7220*/  FMUL R147, R44, R147 ;  /* 0x000000932c937220 */ /* 0x000fe20000400000 */
[----:B--2---:R-:W-:Y:S01]  /*7230*/  FADD R23, R19, R24 ;  /* 0x0000001813177221 */ /* 0x004fe20000000000 */
[C---:B------:R-:W-:Y:S01]  /*7240*/  FFMA R9, R148.reuse, R42, R9 ;  /* 0x0000002a94097223 */ /* 0x040fe20000000009 */
[----:B------:R-:W-:Y:S01]  /*7250*/  FMUL R12, R148, R148 ;  /* 0x00000094940c7220 */ /* 0x000fe20000400000 */
[----:B------:R-:W-:Y:S01]  /*7260*/  FFMA R35, R46, R147, R35 ;  /* 0x000000932e237223 */ /* 0x000fe20000000023 */
[----:B------:R-:W2:Y:S01]  /*7270*/  MUFU.RCP R21, R18 ;  /* 0x0000001200157308 */ /* 0x000ea20000001000 */
[----:B------:R-:W4:Y:S01]  /*7280*/  SHFL.BFLY PT, R17, R16, 0x4, 0x1f ;  /* 0x0c801f0010117f89 */ /* 0x000f2200000e0000 */
[----:B------:R-:W-:Y:S01]  /*7290*/  @P3 FMUL R15, R15, 0.25 ;  /* 0x3e8000000f0f3820 */ /* 0x000fe20000400000 */
[----:B------:R-:W-:Y:S01]  /*72a0*/  FADD R35, R36, R35 ;  /* 0x0000002324237221 */ /* 0x000fe20000000000 */
[----:B------:R-:W-:Y:S01]  /*72b0*/  FMUL R12, R25, R12 ;  /* 0x0000000c190c7220 */ /* 0x000fe20000400000 */
[----:B------:R-:W5:Y:S01]  /*72c0*/  SHFL.BFLY PT, R26, R23, 0x4, 0x1f ;  /* 0x0c801f00171a7f89 */ /* 0x000f6200000e0000 */
[----:B------:R-:W-:Y:S01]  /*72d0*/  @!P2 FMUL R15, R15, 16777216 ;  /* 0x4b8000000f0fa820 */ /* 0x000fe20000400000 */
[----:B0-----:R-:W-:Y:S01]  /*72e0*/  FADD R14, -R7, R14 ;  /* 0x0000000e070e7221 */ /* 0x001fe20000000100 */
[----:B------:R0:W4:Y:S01]  /*72f0*/  MUFU.RCP R18, R13 ;  /* 0x0000000d00127308 */ /* 0x0001220000001000 */
[----:B------:R-:W5:Y:S01]  /*7300*/  SHFL.BFLY PT, R20, R9, 0x10, 0x1f ;  /* 0x0e001f0009147f89 */ /* 0x000f6200000e0000 */
[----:B------:R-:W-:Y:S01]  /*7310*/  FFMA R12, R42, R12, R35 ;  /* 0x0000000c2a0c7223 */ /* 0x000fe20000000023 */
[----:B-1----:R-:W-:Y:S01]  /*7320*/  FMUL R52, R52, R59 ;  /* 0x0000003b34347220 */ /* 0x002fe20000400000 */
[----:B------:R-:W-:Y:S01]  /*7330*/  FSETP.NEU.AND P3, PT, R10, RZ, PT ;  /* 0x000000ff0a00720b */ /* 0x000fe20003f6d000 */
[----:B------:R-:W-:Y:S01]  /*7340*/  @!P4 FMUL R22, R22, 16777216 ;  /* 0x4b8000001616c820 */ /* 0x000fe20000400000 */
[C---:B------:R-:W-:Y:S01]  /*7350*/  FSETP.GT.AND P5, PT, |R23|.reuse, 8.50705917302346158658e+37, PT ;  /* 0x7e8000001700780b */ /* 0x040fe20003fa4200 */
[----:B------:R-:W-:Y:S01]  /*7360*/  BAR.SYNC.DEFER_BLOCKING 0x0 ;  /* 0x0000000000007b1d */ /* 0x000fe20000010000 */
[----:B------:R-:W-:Y:S01]  /*7370*/  FSEL R52, R52, RZ, P3 ;  /* 0x000000ff34347208 */ /* 0x000fe20001800000 */
[----:B0-----:R-:W-:Y:S01]  /*7380*/  FMUL R13, R14, R14 ;  /* 0x0000000e0e0d7220 */ /* 0x001fe20000400000 */
[----:B---3--:R-:W-:Y:S01]  /*7390*/  FADD R11, R8, R11 ;  /* 0x0000000b080b7221 */ /* 0x008fe20000000000 */
[----:B------:R-:W-:Y:S01]  /*73a0*/  FSETP.GEU.AND P3, PT, |R23|, 1.175494350822287508e-38, PT ;  /* 0x008000001700780b */ /* 0x000fe20003f6e200 */
[----:B--2---:R-:W-:Y:S01]  /*73b0*/  FMUL R21, R21, R22 ;  /* 0x0000001615157220 */ /* 0x004fe20000400000 */
[----:B------:R-:W-:Y:S01]  /*73c0*/  FMUL R13, R2, R13 ;  /* 0x0000000d020d7220 */ /* 0x000fe20000400000 */
[----:B------:R-:W-:Y:S01]  /*73d0*/  FMUL R2, R23, 0.25 ;  /* 0x3e80000017027820 */ /* 0x000fe20000400000 */
[----:B------:R-:W-:Y:S01]  /*73e0*/  FFMA R7, R14, R52, R7 ;  /* 0x000000340e077223 */ /* 0x000fe20000000007 */
[----:B----4-:R-:W-:Y:S01]  /*73f0*/  FMUL R18, R18, R15 ;  /* 0x0000000f12127220 */ /* 0x010fe20000400000 */
[----:B------:R-:W-:Y:S01]  /*7400*/  FSETP.NEU.AND P2, PT, R19, RZ, PT ;  /* 0x000000ff1300720b */ /* 0x000fe20003f4d000 */
[----:B------:R-:W0:Y:S01]  /*7410*/  SHFL.BFLY PT, R15, R12, 0x10, 0x1f ;  /* 0x0e001f000c0f7f89 */ /* 0x000e2200000e0000 */
[----:B------:R-:W-:Y:S01]  /*7420*/  FFMA R11, R52, R13, R11 ;  /* 0x0000000d340b7223 */ /* 0x000fe2000000000b */
[----:B------:R-:W-:Y:S01]  /*7430*/  FADD R13, R16, R17 ;  /* 0x00000011100d7221 */ /* 0x000fe20000000000 */
[----:B------:R-:W-:Y:S01]  /*7440*/  FSEL R25, R2, R23, P5 ;  /* 0x0000001702197208 */ /* 0x000fe20002800000 */
[----:B-----5:R-:W-:Y:S01]  /*7450*/  FADD R27, R23, R26 ;  /* 0x0000001a171b7221 */ /* 0x020fe20000000000 */
[----:B------:R-:W-:Y:S01]  /*7460*/  FSETP.NEU.AND P6, PT, R16, RZ, PT ;  /* 0x000000ff1000720b */ /* 0x000fe20003fcd000 */
[----:B------:R-:W1:Y:S01]  /*7470*/  SHFL.BFLY PT, R2, R7, 0x8, 0x1f ;  /* 0x0d001f0007027f89 */ /* 0x000e6200000e0000 */
[----:B------:R-:W-:Y:S01]  /*7480*/  FSEL R21, R21, RZ, P2 ;  /* 0x000000ff15157208 */ /* 0x000fe20001000000 */
[----:B------:R-:W-:Y:S01]  /*7490*/  FADD R20, -R9, R20 ;  /* 0x0000001409147221 */ /* 0x000fe20000000100 */
[C---:B------:R-:W-:Y:S01]  /*74a0*/  FMUL R8, R13.reuse, 0.25 ;  /* 0x3e8000000d087820 */ /* 0x040fe20000400000 */
[----:B------:R-:W-:Y:S01]  /*74b0*/  FSETP.GT.AND P4, PT, |R13|, 8.50705917302346158658e+37, PT ;  /* 0x7e8000000d00780b */ /* 0x000fe20003f84200 */
[C---:B------:R-:W-:Y:S01]  /*74c0*/  FMUL R22, R27.reuse, 0.25 ;  /* 0x3e8000001b167820 */ /* 0x040fe20000400000 */
[----:B------:R-:W-:Y:S01]  /*74d0*/  FSEL R18, R18, RZ, P6 ;  /* 0x000000ff12127208 */ /* 0x000fe20003000000 */
[C---:B------:R-:W-:Y:S01]  /*74e0*/  FFMA R9, R20.reuse, R21, R9 ;  /* 0x0000001514097223 */ /* 0x040fe20000000009 */
[----:B------:R-:W-:Y:S01]  /*74f0*/  FSETP.GT.AND P6, PT, |R27|, 8.50705917302346158658e+37, PT ;  /* 0x7e8000001b00780b */ /* 0x000fe20003fc4200 */
[----:B------:R-:W-:Y:S01]  /*7500*/  @!P3 FMUL R25, R25, 16777216 ;  /* 0x4b8000001919b820 */ /* 0x000fe20000400000 */
[----:B------:R-:W-:Y:S01]  /*7510*/  FMUL R20, R20, R20 ;  /* 0x0000001414147220 */ /* 0x000fe20000400000 */
[----:B------:R-:W-:Y:S01]  /*7520*/  FSETP.GEU.AND P2, PT, |R13|, 1.175494350822287508e-38, PT ;  /* 0x008000000d00780b */ /* 0x000fe20003f4e200 */
[----:B------:R-:W-:Y:S01]  /*7530*/  @P5 FMUL R24, R24, 0.25 ;  /* 0x3e80000018185820 */ /* 0x000fe20000400000 */
[----:B------:R-:W-:Y:S01]  /*7540*/  FSEL R14, R8, R13, P4 ;  /* 0x0000000d080e7208 */ /* 0x000fe20002000000 */
[----:B------:R-:W-:Y:S01]  /*7550*/  FMUL R20, R3, R20 ;  /* 0x0000001403147220 */ /* 0x000fe20000400000 */
[----:B------:R-:W2:Y:S01]  /*7560*/  SHFL.BFLY PT, R8, R11, 0x8, 0x1f ;  /* 0x0d001f000b087f89 */ /* 0x000ea200000e0000 */
[----:B------:R-:W-:Y:S01]  /*7570*/  FSEL R28, R22, R27, P6 ;  /* 0x0000001b161c7208 */ /* 0x000fe20003000000 */
[----:B------:R-:W3:Y:S01]  /*7580*/  MUFU.RCP R25, R25 ;  /* 0x0000001900197308 */ /* 0x000ee20000001000 */
[----:B0-----:R-:W-:Y:S01]  /*7590*/  FADD R12, R12, R15 ;  /* 0x0000000f0c0c7221 */ /* 0x001fe20000000000 */
[----:B------:R-:W0:Y:S01]  /*75a0*/  SHFL.BFLY PT, R22, R9, 0x8, 0x1f ;  /* 0x0d001f0009167f89 */ /* 0x000e2200000e0000 */
[----:B------:R-:W-:Y:S01]  /*75b0*/  FSETP.GEU.AND P5, PT, |R27|, 1.175494350822287508e-38, PT ;  /* 0x008000001b00780b */ /* 0x000fe20003fae200 */
[----:B------:R-:W-:Y:S01]  /*75c0*/  @!P3 FMUL R24, R24, 16777216 ;  /* 0x4b8000001818b820 */ /* 0x000fe20000400000 */
[----:B------:R-:W-:Y:S01]  /*75d0*/  FFMA R20, R21, R20, R12 ;  /* 0x0000001415147223 */ /* 0x000fe2000000000c */
[----:B------:R-:W-:Y:S01]  /*75e0*/  FSETP.NEU.AND P3, PT, R23, RZ, PT ;  /* 0x000000ff1700720b */ /* 0x000fe20003f6d000 */
[----:B------:R-:W-:Y:S01]  /*75f0*/  @!P2 FMUL R14, R14, 16777216 ;  /* 0x4b8000000e0ea820 */ /* 0x000fe20000400000 */
[----:B-1----:R-:W-:Y:S01]  /*7600*/  FADD R2, -R7, R2 ;  /* 0x0000000207027221 */ /* 0x002fe20000000100 */
[----:B------:R-:W1:Y:S01]  /*7610*/  SHFL.BFLY PT, R12, R13, 0x2, 0x1f ;  /* 0x0c401f000d0c7f89 */ /* 0x000e6200000e0000 */
[----:B------:R-:W-:Y:S01]  /*7620*/  @P4 FMUL R17, R17, 0.25 ;  /* 0x3e80000011114820 */ /* 0x000fe20000400000 */
[----:B------:R-:W-:Y:S01]  /*7630*/  @P6 FMUL R26, R26, 0.25 ;  /* 0x3e8000001a1a6820 */ /* 0x000fe20000400000 */
[C---:B------:R-:W-:Y:S01]  /*7640*/  FMUL R3, R2.reuse, R2 ;  /* 0x0000000202037220 */ /* 0x040fe20000400000 */
[----:B------:R-:W4:Y:S01]  /*7650*/  SHFL.BFLY PT, R15, R20, 0x8, 0x1f ;  /* 0x0d001f00140f7f89 */ /* 0x000f2200000e0000 */
[----:B------:R-:W5:Y:S01]  /*7660*/  MUFU.RCP R14, R14 ;  /* 0x0000000e000e7308 */ /* 0x000f620000001000 */
[----:B------:R-:W-:Y:S01]  /*7670*/  FFMA R2, R2, R18, R7 ;  /* 0x0000001202027223 */ /* 0x000fe20000000007 */
[----:B---3--:R-:W-:Y:S01]  /*7680*/  FMUL R25, R25, R24 ;  /* 0x0000001819197220 */ /* 0x008fe20000400000 */
[----:B------:R-:W-:Y:S01]  /*7690*/  FMUL R3, R10, R3 ;  /* 0x000000030a037220 */ /* 0x000fe20000400000 */
[----:B------:R-:W3:Y:S01]  /*76a0*/  SHFL.BFLY PT, R24, R27, 0x2, 0x1f ;  /* 0x0c401f001b187f89 */ /* 0x000ee200000e0000 */
[----:B------:R-:W-:Y:S01]  /*76b0*/  @!P5 FMUL R28, R28, 16777216 ;  /* 0x4b8000001c1cd820 */ /* 0x000fe20000400000 */
[----:B------:R-:W-:Y:S01]  /*76c0*/  @!P2 FMUL R17, R17, 16777216 ;  /* 0x4b8000001111a820 */ /* 0x000fe20000400000 */
[----:B------:R-:W-:Y:S01]  /*76d0*/  FSEL R25, R25, RZ, P3 ;  /* 0x000000ff19197208 */ /* 0x000fe20001800000 */
[----:B--2---:R-:W-:Y:S01]  /*76e0*/  FADD R11, R11, R8 ;  /* 0x000000080b0b7221 */ /* 0x004fe20000000000 */
[----:B------:R-:W2:Y:S01]  /*76f0*/  SHFL.BFLY PT, R7, R2, 0x4, 0x1f ;  /* 0x0c801f0002077f89 */ /* 0x000ea200000e0000 */
[----:B------:R-:W3:Y:S01]  /*7700*/  MUFU.RCP R21, R28 ;  /* 0x0000001c00157308 */ /* 0x000ee20000001000 */
[----:B------:R-:W-:Y:S01]  /*7710*/  @!P5 FMUL R26, R26, 16777216 ;  /* 0x4b8000001a1ad820 */ /* 0x000fe20000400000 */
[----:B0-----:R-:W-:Y:S01]  /*7720*/  FADD R22, -R9, R22 ;  /* 0x0000001609167221 */ /* 0x001fe20000000100 */
[----:B------:R-:W-:Y:S01]  /*7730*/  FFMA R3, R18, R3, R11 ;  /* 0x0000000312037223 */ /* 0x000fe2000000000b */
[----:B------:R-:W-:Y:S01]  /*7740*/  FSETP.NEU.AND P2, PT, R13, RZ, PT ;  /* 0x000000ff0d00720b */ /* 0x000fe20003f4d000 */
[----:B------:R-:W-:Y:S01]  /*7750*/  ULDC.64 UR4, c[0x0][0x168] ;  /* 0x00005a0000047ab9 */ /* 0x000fe20000000a00 */
[C---:B------:R-:W-:Y:S01]  /*7760*/  FMUL R18, R22.reuse, R22 ;  /* 0x0000001616127220 */ /* 0x040fe20000400000 */
[----:B------:R-:W-:Y:S01]  /*7770*/  FFMA R22, R22, R25, R9 ;  /* 0x0000001916167223 */ /* 0x000fe20000000009 */
[----:B------:R-:W0:Y:S01]  /*7780*/  SHFL.BFLY PT, R8, R3, 0x4, 0x1f ;  /* 0x0c801f0003087f89 */ /* 0x000e2200000e0000 */
[----:B-----5:R-:W-:Y:S01]  /*7790*/  FMUL R14, R14, R17 ;  /* 0x000000110e0e7220 */ /* 0x020fe20000400000 */
[----:B------:R-:W-:Y:S01]  /*77a0*/  FMUL R18, R19, R18 ;  /* 0x0000001213127220 */ /* 0x000fe20000400000 */
[----:B-1----:R-:W-:Y:S01]  /*77b0*/  FADD R10, R13, R12 ;  /* 0x0000000c0d0a7221 */ /* 0x002fe20000000000 */
[----:B------:R-:W1:Y:S01]  /*77c0*/  SHFL.BFLY PT, R17, R22, 0x4, 0x1f ;  /* 0x0c801f0016117f89 */ /* 0x000e6200000e0000 */
[----:B----4-:R-:W-:Y:S01]  /*77d0*/  FADD R20, R20, R15 ;  /* 0x0000000f14147221 */ /* 0x010fe20000000000 */
[----:B------:R-:W-:Y:S01]  /*77e0*/  FSEL R14, R14, RZ, P2 ;  /* 0x000000ff0e0e7208 */ /* 0x000fe20001000000 */
[C---:B------:R-:W-:Y:S01]  /*77f0*/  FMUL R9, R10.reuse, 0.25 ;  /* 0x3e8000000a097820 */ /* 0x040fe20000400000 */
[----:B---3--:R-:W-:Y:S01]  /*7800*/  FMUL R21, R21, R26 ;  /* 0x0000001a15157220 */ /* 0x008fe20000400000 */
[----:B------:R-:W-:Y:S01]  /*7810*/  FFMA R18, R25, R18, R20 ;  /* 0x0000001219127223 */ /* 0x000fe20000000014 */
[C---:B------:R-:W-:Y:S01]  /*7820*/  FSETP.GT.AND P4, PT, |R10|.reuse, 8.50705917302346158658e+37, PT ;  /* 0x7e8000000a00780b */ /* 0x040fe20003f84200 */
[----:B------:R-:W-:Y:S01]  /*7830*/  FADD R26, R27, R24 ;  /* 0x000000181b1a7221 */ /* 0x000fe20000000000 */
[----:B------:R-:W-:Y:S01]  /*7840*/  FSETP.GEU.AND P3, PT, |R10|, 1.175494350822287508e-38, PT ;  /* 0x008000000a00780b */ /* 0x000fe20003f6e200 */
[----:B------:R-:W-:Y:S01]  /*7850*/  SHFL.BFLY PT, R15, R10, 0x1, 0x1f ;  /* 0x0c201f000a0f7f89 */ /* 0x000fe200000e0000 */
[----:B------:R-:W-:Y:S01]  /*7860*/  FSEL R11, R9, R10, P4 ;  /* 0x0000000a090b7208 */ /* 0x000fe20002000000 */
[----:B--2---:R-:W-:Y:S01]  /*7870*/  FADD R7, -R2, R7 ;  /* 0x0000000702077221 */ /* 0x004fe20000000100 */
[C---:B------:R-:W-:Y:S01]  /*7880*/  FSETP.GEU.AND P2, PT, |R26|.reuse, 1.175494350822287508e-38, PT ;  /* 0x008000001a00780b */ /* 0x040fe20003f4e200 */
[----:B------:R-:W2:Y:S01]  /*7890*/  SHFL.BFLY PT, R19, R18, 0x4, 0x1f ;  /* 0x0c801f0012137f89 */ /* 0x000ea200000e0000 */
[C---:B------:R-:W-:Y:S01]  /*78a0*/  FMUL R9, R26.reuse, 0.25 ;  /* 0x3e8000001a097820 */ /* 0x040fe20000400000 */
[C---:B------:R-:W-:Y:S01]  /*78b0*/  FFMA R2, R7.reuse, R14, R2 ;  /* 0x0000000e07027223 */ /* 0x040fe20000000002 */
[----:B------:R-:W-:Y:S01]  /*78c0*/  FMUL R7, R7, R7 ;  /* 0x0000000707077220 */ /* 0x000fe20000400000 */
[----:B------:R-:W-:Y:S01]  /*78d0*/  FSETP.GT.AND P5, PT, |R26|, 8.50705917302346158658e+37, PT ;  /* 0x7e8000001a00780b */ /* 0x000fe20003fa4200 */
[----:B------:R-:W-:Y:S01]  /*78e0*/  SHFL.BFLY PT, R29, R26, 0x1, 0x1f ;  /* 0x0c201f001a1d7f89 */ /* 0x000fe200000e0000 */
[----:B------:R-:W-:Y:S01]  /*78f0*/  FSETP.NEU.AND P6, PT, R27, RZ, PT ;  /* 0x000000ff1b00720b */ /* 0x000fe20003fcd000 */
[----:B0-----:R-:W-:Y:S01]  /*7900*/  FADD R3, R3, R8 ;  /* 0x0000000803037221 */ /* 0x001fe20000000000 */
[----:B------:R-:W-:Y:S01]  /*7910*/  FMUL R7, R16, R7 ;  /* 0x0000000710077220 */ /* 0x000fe20000400000 */
[----:B------:R-:W-:Y:S01]  /*7920*/  FSEL R20, R9, R26, P5 ;  /* 0x0000001a09147208 */ /* 0x000fe20002800000 */
[----:B------:R-:W-:Y:S01]  /*7930*/  @!P3 FMUL R11, R11, 16777216 ;  /* 0x4b8000000b0bb820 */ /* 0x000fe20000400000 */
[----:B-1----:R-:W-:Y:S01]  /*7940*/  FADD R17, -R22, R17 ;  /* 0x0000001116117221 */ /* 0x002fe20000000100 */
[----:B------:R-:W-:Y:S01]  /*7950*/  FSEL R21, R21, RZ, P6 ;  /* 0x000000ff15157208 */ /* 0x000fe20003000000 */
[----:B------:R-:W0:Y:S01]  /*7960*/  SHFL.BFLY PT, R9, R2, 0x2, 0x1f ;  /* 0x0c401f0002097f89 */ /* 0x000e2200000e0000 */
[----:B------:R-:W-:Y:S01]  /*7970*/  FFMA R3, R14, R7, R3 ;  /* 0x000000070e037223 */ /* 0x000fe20000000003 */
[C---:B------:R-:W-:Y:S01]  /*7980*/  FMUL R14, R17.reuse, R17 ;  /* 0x00000011110e7220 */ /* 0x040fe20000400000 */
[----:B------:R-:W-:Y:S01]  /*7990*/  @!P2 FMUL R20, R20, 16777216 ;  /* 0x4b8000001414a820 */ /* 0x000fe20000400000 */
[----:B------:R-:W-:Y:S01]  /*79a0*/  FFMA R17, R17, R21, R22 ;  /* 0x0000001511117223 */ /* 0x000fe20000000016 */
[----:B------:R-:W1:Y:S01]  /*79b0*/  MUFU.RCP R11, R11 ;  /* 0x0000000b000b7308 */ /* 0x000e620000001000 */
[----:B------:R-:W3:Y:S01]  /*79c0*/  SHFL.BFLY PT, R8, R3, 0x2, 0x1f ;  /* 0x0c401f0003087f89 */ /* 0x000ee200000e0000 */
[----:B------:R-:W-:Y:S01]  /*79d0*/  FMUL R14, R23, R14 ;  /* 0x0000000e170e7220 */ /* 0x000fe20000400000 */
[----:B------:R-:W-:Y:S01]  /*79e0*/  @P4 FMUL R12, R12, 0.25 ;  /* 0x3e8000000c0c4820 */ /* 0x000fe20000400000 */
[----:B------:R-:W-:Y:S01]  /*79f0*/  @P5 FMUL R24, R24, 0.25 ;  /* 0x3e80000018185820 */ /* 0x000fe20000400000 */
[----:B------:R-:W4:Y:S01]  /*7a00*/  SHFL.BFLY PT, R16, R17, 0x2, 0x1f ;  /* 0x0c401f0011107f89 */ /* 0x000f2200000e0000 */
[----:B--2---:R-:W-:Y:S01]  /*7a10*/  FADD R18, R18, R19 ;  /* 0x0000001312127221 */ /* 0x004fe20000000000 */
[----:B------:R-:W-:Y:S01]  /*7a20*/  @!P3 FMUL R12, R12, 16777216 ;  /* 0x4b8000000c0cb820 */ /* 0x000fe20000400000 */
[----:B------:R-:W2:Y:S01]  /*7a30*/  MUFU.RCP R25, R20 ;  /* 0x0000001400197308 */ /* 0x000ea20000001000 */
[----:B------:R-:W-:Y:S01]  /*7a40*/  @!P2 FMUL R24, R24, 16777216 ;  /* 0x4b8000001818a820 */ /* 0x000fe20000400000 */
[----:B------:R-:W-:Y:S01]  /*7a50*/  FFMA R14, R21, R14, R18 ;  /* 0x0000000e150e7223 */ /* 0x000fe20000000012 */
[C---:B------:R-:W-:Y:S01]  /*7a60*/  FSETP.NEU.AND P3, PT, R10.reuse, RZ, PT ;  /* 0x000000ff0a00720b */ /* 0x040fe20003f6d000 */
[----:B------:R-:W-:Y:S01]  /*7a70*/  FADD R22, R10, R15 ;  /* 0x0000000f0a167221 */ /* 0x000fe20000000000 */
[----:B------:R-:W-:Y:S01]  /*7a80*/  FSETP.NEU.AND P2, PT, R26, RZ, PT ;  /* 0x000000ff1a00720b */ /* 0x000fe20003f4d000 */
[----:B------:R-:W-:Y:S01]  /*7a90*/  UIADD3 UR4, UP0, UR4, 0x9000, URZ ;  /* 0x0000900004047890 */ /* 0x000fe2000ff1e03f */
[----:B------:R-:W5:Y:S01]  /*7aa0*/  SHFL.BFLY PT, R7, R14, 0x2, 0x1f ;  /* 0x0c401f000e077f89 */ /* 0x000f6200000e0000 */
[----:B-1----:R-:W-:Y:S01]  /*7ab0*/  FMUL R11, R11, R12 ;  /* 0x0000000c0b0b7220 */ /* 0x002fe20000400000 */
[----:B------:R-:W-:Y:S01]  /*7ac0*/  FSETP.GEU.AND P4, PT, |R22|, 1.175494350822287508e-38, PT ;  /* 0x008000001600780b */ /* 0x000fe20003f8e200 */
[----:B------:R-:W-:Y:S01]  /*7ad0*/  IMAD.MOV.U32 R135, RZ, RZ, 0x7f800000 ;  /* 0x7f800000ff877424 */ /* 0x000fe200078e00ff */
[----:B0-----:R-:W-:Y:S01]  /*7ae0*/  FADD R9, -R2, R9 ;  /* 0x0000000902097221 */ /* 0x001fe20000000100 */
[----:B------:R-:W-:Y:S01]  /*7af0*/  FSETP.GT.AND P5, PT, |R22|, 8.50705917302346158658e+37, PT ;  /* 0x7e8000001600780b */ /* 0x000fe20003fa4200 */
[----:B------:R-:W-:Y:S01]  /*7b00*/  IMAD.MOV.U32 R85, RZ, RZ, -0x800000 ;  /* 0xff800000ff557424 */ /* 0x000fe200078e00ff */
[----:B------:R-:W-:Y:S01]  /*7b10*/  FSEL R11, R11, RZ, P3 ;  /* 0x000000ff0b0b7208 */ /* 0x000fe20001800000 */
[----:B------:R-:W-:Y:S01]  /*7b20*/  FMUL R12, R9, R9 ;  /* 0x00000009090c7220 */ /* 0x000fe20000400000 */
[----:B--2---:R-:W-:Y:S01]  /*7b30*/  FMUL R25, R25, R24 ;  /* 0x0000001819197220 */ /* 0x004fe20000400000 */
[----:B------:R-:W-:Y:S01]  /*7b40*/  FADD R24, R26, R29 ;  /* 0x0000001d1a187221 */ /* 0x000fe20000000000 */
[----:B---3--:R-:W-:Y:S01]  /*7b50*/  FADD R8, R3, R8 ;  /* 0x0000000803087221 */ /* 0x008fe20000000000 */
[----:B------:R-:W-:Y:S01]  /*7b60*/  FMUL R12, R13, R12 ;  /* 0x0000000c0d0c7220 */ /* 0x000fe20000400000 */
[----:B------:R-:W-:Y:S01]  /*7b70*/  FFMA R9, R9, R11, R2 ;  /* 0x0000000b09097223 */ /* 0x000fe20000000002 */
[----:B------:R-:W-:Y:S01]  /*7b80*/  FSEL R25, R25, RZ, P2 ;  /* 0x000000ff19197208 */ /* 0x000fe20001000000 */
[----:B----4-:R-:W-:Y:S01]  /*7b90*/  FADD R16, -R17, R16 ;  /* 0x0000001011107221 */ /* 0x010fe20000000100 */
[----:B------:R-:W-:Y:S01]  /*7ba0*/  FSETP.GEU.AND P3, PT, |R24|, 1.175494350822287508e-38, PT ;  /* 0x008000001800780b */ /* 0x000fe20003f6e200 */
[----:B------:R-:W-:Y:S01]  /*7bb0*/  FFMA R8, R11, R12, R8 ;  /* 0x0000000c0b087223 */ /* 0x000fe20000000008 */
[----:B------:R-:W-:Y:S01]  /*7bc0*/  FMUL R3, R22, 0.25 ;  /* 0x3e80000016037820 */ /* 0x000fe20000400000 */
[----:B------:R-:W-:Y:S01]  /*7bd0*/  FMUL R11, R24, 0.25 ;  /* 0x3e800000180b7820 */ /* 0x000fe20000400000 */
[C---:B------:R-:W-:Y:S01]  /*7be0*/  FFMA R17, R16.reuse, R25, R17 ;  /* 0x0000001910117223 */ /* 0x040fe20000000011 */
[----:B------:R-:W-:Y:S01]  /*7bf0*/  FMUL R18, R16, R16 ;  /* 0x0000001010127220 */ /* 0x000fe20000400000 */
[----:B------:R-:W-:Y:S01]  /*7c00*/  FSETP.GT.AND P6, PT, |R24|, 8.50705917302346158658e+37, PT ;  /* 0x7e8000001800780b */ /* 0x000fe20003fc4200 */
[----:B------:R-:W0:Y:S01]  /*7c10*/  SHFL.BFLY PT, R12, R9, 0x1, 0x1f ;  /* 0x0c201f00090c7f89 */ /* 0x000e2200000e0000 */
[----:B-----5:R-:W-:Y:S01]  /*7c20*/  FADD R16, R14, R7 ;  /* 0x000000070e107221 */ /* 0x020fe20000000000 */
[----:B------:R-:W-:Y:S01]  /*7c30*/  FMUL R18, R27, R18 ;  /* 0x000000121b127220 */ /* 0x000fe20000400000 */
[----:B------:R-:W-:Y:S01]  /*7c40*/  FSEL R3, R3, R22, P5 ;  /* 0x0000001603037208 */ /* 0x000fe20002800000 */
[----:B------:R-:W1:Y:S01]  /*7c50*/  SHFL.BFLY PT, R20, R17, 0x1, 0x1f ;  /* 0x0c201f0011147f89 */ /* 0x000e6200000e0000 */
[----:B------:R-:W-:Y:S01]  /*7c60*/  FSEL R11, R11, R24, P6 ;  /* 0x000000180b0b7208 */ /* 0x000fe20003000000 */
[----:B------:R-:W-:Y:S01]  /*7c70*/  FFMA R16, R25, R18, R16 ;  /* 0x0000001219107223 */ /* 0x000fe20000000010 */
[----:B------:R-:W-:Y:S01]  /*7c80*/  @P5 FMUL R15, R15, 0.25 ;  /* 0x3e8000000f0f5820 */ /* 0x000fe20000400000 */
[----:B------:R-:W2:Y:S01]  /*7c90*/  S2R R2, SR_TID.X ;  /* 0x0000000000027919 */ /* 0x000ea20000002100 */
[----:B------:R-:W-:Y:S01]  /*7ca0*/  @!P4 FMUL R3, R3, 16777216 ;  /* 0x4b8000000303c820 */ /* 0x000fe20000400000 */
[----:B------:R-:W-:Y:S01]  /*7cb0*/  @!P3 FMUL R11, R11, 16777216 ;  /* 0x4b8000000b0bb820 */ /* 0x000fe20000400000 */
[----:B------:R-:W-:Y:S01]  /*7cc0*/  @!P4 FMUL R15, R15, 16777216 ;  /* 0x4b8000000f0fc820 */ /* 0x000fe20000400000 */
[----:B------:R-:W3:Y:S01]  /*7cd0*/  SHFL.BFLY PT, R7, R8, 0x1, 0x1f ;  /* 0x0c201f0008077f89 */ /* 0x000ee200000e0000 */
[----:B------:R-:W4:Y:S01]  /*7ce0*/  MUFU.RCP R14, R3 ;  /* 0x00000003000e7308 */ /* 0x000f220000001000 */
[----:B------:R-:W-:Y:S01]  /*7cf0*/  @P6 FMUL R29, R29, 0.25 ;  /* 0x3e8000001d1d6820 */ /* 0x000fe20000400000 */
[----:B------:R-:W-:Y:S01]  /*7d00*/  FSETP.NEU.AND P5, PT, R22, RZ, PT ;  /* 0x000000ff1600720b */ /* 0x000fe20003fad000 */
[----:B------:R-:W5:Y:S01]  /*7d10*/  SHFL.BFLY PT, R13, R16, 0x1, 0x1f ;  /* 0x0c201f00100d7f89 */ /* 0x000f6200000e0000 */
[----:B------:R-:W-:Y:S01]  /*7d20*/  IMAD.MOV.U32 R56, RZ, RZ, RZ ;  /* 0x000000ffff387224 */ /* 0x000fe200078e00ff */
[----:B------:R-:W-:Y:S01]  /*7d30*/  @!P3 FMUL R29, R29, 16777216 ;  /* 0x4b8000001d1db820 */ /* 0x000fe20000400000 */
[----:B------:R-:W-:Y:S01]  /*7d40*/  FSETP.NEU.AND P3, PT, R24, RZ, PT ;  /* 0x000000ff1800720b */ /* 0x000fe20003f6d000 */
[----:B------:R-:W-:Y:S01]  /*7d50*/  IMAD.MOV.U32 R137, RZ, RZ, RZ ;  /* 0x000000ffff897224 */ /* 0x000fe200078e00ff */
[----:B------:R4:W3:Y:S01]  /*7d60*/  MUFU.RCP R18, R11 ;  /* 0x0000000b00127308 */ /* 0x0008e20000001000 */
[----:B------:R-:W-:Y:S01]  /*7d70*/  IMAD.MOV.U32 R138, RZ, RZ, 0x7f800000 ;  /* 0x7f800000ff8a7424 */ /* 0x000fe200078e00ff */
[----:B------:R-:W-:Y:S01]  /*7d80*/  UIADD3.X UR5, URZ, UR5, URZ, UP0, !UPT ;  /* 0x000000053f057290 */ /* 0x000fe200087fe43f */
[----:B0-----:R-:W-:Y:S01]  /*7d90*/  FADD R12, -R9, R12 ;  /* 0x0000000c090c7221 */ /* 0x001fe20000000100 */
[----:B------:R-:W-:Y:S01]  /*7da0*/  IMAD.MOV.U32 R139, RZ, RZ, 0x7f800000 ;  /* 0x7f800000ff8b7424 */ /* 0x000fe200078e00ff */
[----:B------:R-:W-:Y:S01]  /*7db0*/  UPLOP3.LUT UP0, UPT, UPT, UPT, UPT, 0x80, 0x0 ;  /* 0x000000000000789c */ /* 0x000fe20003f0f070 */
[----:B------:R-:W-:Y:S01]  /*7dc0*/  IMAD.MOV.U32 R140, RZ, RZ, 0x7f800000 ;  /* 0x7f800000ff8c7424 */ /* 0x000fe200078e00ff */
[----:B-1----:R-:W-:Y:S01]  /*7dd0*/  FADD R20, -R17, R20 ;  /* 0x0000001411147221 */ /* 0x002fe20000000100 */
[----:B----4-:R-:W-:Y:S01]  /*7de0*/  FMUL R14, R14, R15 ;  /* 0x0000000f0e0e7220 */ /* 0x010fe20000400000 */
[----:B------:R-:W-:Y:S01]  /*7df0*/  FMUL R11, R12, R12 ;  /* 0x0000000c0c0b7220 */ /* 0x000fe20000400000 */
[----:B------:R-:W-:Y:S01]  /*7e00*/  IMAD.MOV.U32 R141, RZ, RZ, 0x7f800000 ;  /* 0x7f800000ff8d7424 */ /* 0x000fe200078e00ff */
[----:B--2---:R-:W-:Y:S01]  /*7e10*/  LOP3.LUT P2, RZ, R2, 0x1f, RZ, 0xc0, !PT ;  /* 0x0000001f02ff7812 */ /* 0x004fe2000784c0ff */
[----:B------:R-:W-:Y:S01]  /*7e20*/  FMUL R15, R20, R20 ;  /* 0x00000014140f7220 */ /* 0x000fe20000400000 */
[----:B------:R-:W-:Y:S01]  /*7e30*/  FSEL R14, R14, RZ, P5 ;  /* 0x000000ff0e0e7208 */ /* 0x000fe20002800000 */
[----:B------:R-:W-:Y:S01]  /*7e40*/  FMUL R11, R10, R11 ;  /* 0x0000000b0a0b7220 */ /* 0x000fe20000400000 */
[----:B------:R-:W-:Y:S01]  /*7e50*/  SHF.R.U32.HI R19, RZ, 0x3, R2 ;  /* 0x00000003ff137819 */ /* 0x000fe20000011602 */
[----:B---3--:R-:W-:Y:S01]  /*7e60*/  FMUL R18, R18, R29 ;  /* 0x0000001d12127220 */ /* 0x008fe20000400000 */
[----:B------:R-:W-:Y:S01]  /*7e70*/  FADD R7, R8, R7 ;  /* 0x0000000708077221 */ /* 0x000fe20000000000 */
[----:B------:R-:W-:Y:S01]  /*7e80*/  FMUL R15, R26, R15 ;  /* 0x0000000f1a0f7220 */ /* 0x000fe20000400000 */
[----:B-----5:R-:W-:Y:S01]  /*7e90*/  FADD R13, R16, R13 ;  /* 0x0000000d100d7221 */ /* 0x020fe20000000000 */
[----:B------:R-:W-:Y:S01]  /*7ea0*/  FFMA R12, R12, R14, R9 ;  /* 0x0000000e0c0c7223 */ /* 0x000fe20000000009 */
[----:B------:R-:W-:Y:S01]  /*7eb0*/  FSEL R18, R18, RZ, P3 ;  /* 0x000000ff12127208 */ /* 0x000fe20001800000 */
[----:B------:R-:W-:Y:S01]  /*7ec0*/  FFMA R14, R14, R11, R7 ;  /* 0x0000000b0e0e7223 */ /* 0x000fe20000000007 */
[----:B------:R-:W-:Y:S01]  /*7ed0*/  LOP3.LUT R3, R19, 0xc, RZ, 0xc0, !PT ;  /* 0x0000000c13037812 */ /* 0x000fe200078ec0ff */
[----:B------:R-:W-:Y:S01]  /*7ee0*/  IMAD.MOV.U32 R142, RZ, RZ, 0x7f800000 ;  /* 0x7f800000ff8e7424 */ /* 0x000fe200078e00ff */
[----:B------:R-:W-:Y:S01]  /*7ef0*/  ISETP.GE.AND P6, PT, R2, 0x8, PT ;  /* 0x000000080200780c */ /* 0x000fe20003fc6270 */
[----:B------:R-:W-:Y:S01]  /*7f00*/  FFMA R20, R20, R18, R17 ;  /* 0x0000001214147223 */ /* 0x000fe20000000011 */
[----:B------:R-:W-:Y:S01]  /*7f10*/  FFMA R18, R18, R15, R13 ;  /* 0x0000000f12127223 */ /* 0x000fe2000000000d */
[----:B------:R-:W-:Y:S01]  /*7f20*/  @!P2 STS [R3+0x40], R22 ;  /* 0x000040160300a388 */ /* 0x000fe20000000800 */
[----:B------:R-:W-:Y:S01]  /*7f30*/  P2R R8, PR, RZ, 0x40 ;  /* 0x00000040ff087803 */ /* 0x000fe20000000000 */
[----:B------:R-:W-:-:S02]  /*7f40*/  IMAD.MOV.U32 R86, RZ, RZ, -0x800000 ;  /* 0xff800000ff567424 */ /* 0x000fc400078e00ff */
[----:B------:R-:W-:Y:S01]  /*7f50*/  @!P2 STS [R3+0x50], R24 ;  /* 0x000050180300a388 */ /* 0x000fe20000000800 */
[----:B------:R-:W-:Y:S02]  /*7f60*/  IMAD.MOV.U32 R133, RZ, RZ, -0x800000 ;  /* 0xff800000ff857424 */ /* 0x000fe400078e00ff */
[----:B------:R-:W-:Y:S01]  /*7f70*/  IMAD.MOV.U32 R134, RZ, RZ, -0x800000 ;  /* 0xff800000ff867424 */ /* 0x000fe200078e00ff */
[----:B------:R-:W-:Y:S01]  /*7f80*/  @!P2 STS [R3], R12 ;  /* 0x0000000c0300a388 */ /* 0x000fe20000000800 */
[----:B------:R-:W-:Y:S02]  /*7f90*/  IMAD.MOV.U32 R143, RZ, RZ, -0x800000 ;  /* 0xff800000ff8f7424 */ /* 0x000fe400078e00ff */
[----:B------:R-:W-:Y:S01]  /*7fa0*/  IMAD.MOV.U32 R144, RZ, RZ, -0x800000 ;  /* 0xff800000ff907424 */ /* 0x000fe200078e00ff */
[----:B------:R-:W-:Y:S01]  /*7fb0*/  @!P2 STS [R3+0x10], R20 ;  /* 0x000010140300a388 */ /* 0x000fe20000000800 */
[----:B------:R-:W-:Y:S02]  /*7fc0*/  IMAD.MOV.U32 R145, RZ, RZ, -0x800000 ;  /* 0xff800000ff917424 */ /* 0x000fe400078e00ff */
[----:B------:R-:W-:Y:S01]  /*7fd0*/  IMAD.MOV.U32 R146, RZ, RZ, -0x800000 ;  /* 0xff800000ff927424 */ /* 0x000fe200078e00ff */
[----:B------:R-:W-:Y:S01]  /*7fe0*/  @!P2 STS [R3+0x20], R14 ;  /* 0x0000200e0300a388 */ /* 0x000fe20000000800 */
[----:B------:R-:W-:-:S02]  /*7ff0*/  IMAD.MOV.U32 R147, RZ, RZ, -0x800000 ;  /* 0xff800000ff937424 */ /* 0x000fc400078e00ff */
[----:B------:R-:W-:Y:S01]  /*8000*/  IMAD.MOV.U32 R148, RZ, RZ, -0x800000 ;  /* 0xff800000ff947424 */ /* 0x000fe200078e00ff */
[----:B------:R-:W-:Y:S01]  /*8010*/  @!P2 STS [R3+0x30], R18 ;  /* 0x000030120300a388 */ /* 0x000fe20000000800 */
[----:B------:R-:W-:Y:S02]  /*8020*/  IMAD.MOV.U32 R115, RZ, RZ, -0x800000 ;  /* 0xff800000ff737424 */ /* 0x000fe400078e00ff */
[----:B------:R-:W-:Y:S01]  /*8030*/  IMAD.MOV.U32 R116, RZ, RZ, -0x800000 ;  /* 0xff800000ff747424 */ /* 0x000fe200078e00ff */
[----:B------:R-:W-:Y:S01]  /*8040*/  BAR.SYNC.DEFER_BLOCKING 0x0 ;  /* 0x0000000000007b1d */ /* 0x000fe20000010000 */
[----:B------:R-:W-:Y:S02]  /*8050*/  IMAD.MOV.U32 R117, RZ, RZ, -0x800000 ;  /* 0xff800000ff757424 */ /* 0x000fe400078e00ff */
[----:B------:R-:W-:Y:S02]  /*8060*/  IMAD.MOV.U32 R118, RZ, RZ, -0x800000 ;  /* 0xff800000ff767424 */ /* 0x000fe400078e00ff */
[----:B------:R-:W-:-:S02]  /*8070*/  IMAD.MOV.U32 R123, RZ, RZ, -0x800000 ;  /* 0xff800000ff7b7424 */ /* 0x000fc400078e00ff */
[----:B------:R-:W-:Y:S02]  /*8080*/  IMAD.MOV.U32 R124, RZ, RZ, -0x800000 ;  /* 0xff800000ff7c7424 */ /* 0x000fe400078e00ff */
[----:B------:R-:W-:Y:S02]  /*8090*/  IMAD.MOV.U32 R125, RZ, RZ, -0x800000 ;  /* 0xff800000ff7d7424 */ /* 0x000fe400078e00ff */
[----:B------:R-:W-:Y:S02]  /*80a0*/  IMAD.MOV.U32 R126, RZ, RZ, -0x800000 ;  /* 0xff800000ff7e7424 */ /* 0x000fe400078e00ff */
[----:B------:R-:W-:Y:S02]  /*80b0*/  IMAD.MOV.U32 R153, RZ, RZ, -0x800000 ;  /* 0xff800000ff997424 */ /* 0x000fe400078e00ff */
[----:B------:R-:W-:Y:S02]  /*80c0*/  IMAD.MOV.U32 R84, RZ, RZ, -0x800000 ;  /* 0xff800000ff547424 */ /* 0x000fe400078e00ff */
[----:B------:R-:W-:-:S02]  /*80d0*/  IMAD.MOV.U32 R91, RZ, RZ, -0x800000 ;  /* 0xff800000ff5b7424 */ /* 0x000fc400078e00ff */
[----:B------:R-:W-:Y:S02]  /*80e0*/  IMAD.MOV.U32 R92, RZ, RZ, -0x800000 ;  /* 0xff800000ff5c7424 */ /* 0x000fe400078e00ff */
[----:B------:R-:W-:Y:S02]  /*80f0*/  IMAD.MOV.U32 R93, RZ, RZ, -0x800000 ;  /* 0xff800000ff5d7424 */ /* 0x000fe400078e00ff */
[----:B------:R-:W-:Y:S01]  /*8100*/  IMAD.MOV.U32 R94, RZ, RZ, -0x800000 ;  /* 0xff800000ff5e7424 */ /* 0x000fe200078e00ff */
[----:B------:R-:W0:Y:S01]  /*8110*/  @!P6 LDS R6, [R2.X4+0x40] ;  /* 0x000040000206e984 */ /* 0x000e220000004800 */
[----:B------:R-:W-:Y:S02]  /*8120*/  IMAD.MOV.U32 R107, RZ, RZ, -0x800000 ;  /* 0xff800000ff6b7424 */ /* 0x000fe400078e00ff */
[----:B------:R-:W-:Y:S01]  /*8130*/  IMAD.MOV.U32 R108, RZ, RZ, -0x800000 ;  /* 0xff800000ff6c7424 */ /* 0x000fe200078e00ff */
[----:B------:R-:W1:Y:S01]  /*8140*/  @!P6 LDS R5, [R2.X4] ;  /* 0x000000000205e984 */ /* 0x000e620000004800 */
[----:B------:R-:W-:-:S02]  /*8150*/  IMAD.MOV.U32 R109, RZ, RZ, -0x800000 ;  /* 0xff800000ff6d7424 */ /* 0x000fc400078e00ff */
[----:B------:R-:W-:Y:S01]  /*8160*/  IMAD.MOV.U32 R110, RZ, RZ, -0x800000 ;  /* 0xff800000ff6e7424 */ /* 0x000fe200078e00ff */
[----:B------:R-:W-:Y:S01]  /*8170*/  @!P6 LDS R4, [R2.X4+0x20] ;  /* 0x000020000204e984 */ /* 0x000fe20000004800 */
[----:B------:R-:W-:Y:S02]  /*8180*/  IMAD.MOV.U32 R99, RZ, RZ, -0x800000 ;  /* 0xff800000ff637424 */ /* 0x000fe400078e00ff */
[----:B------:R-:W-:Y:S02]  /*8190*/  IMAD.MOV.U32 R100, RZ, RZ, -0x800000 ;  /* 0xff800000ff647424 */ /* 0x000fe400078e00ff */
[----:B------:R-:W-:Y:S02]  /*81a0*/  IMAD.MOV.U32 R101, RZ, RZ, -0x800000 ;  /* 0xff800000ff657424 */ /* 0x000fe400078e00ff */
[----:B------:R-:W-:Y:S02]  /*81b0*/  IMAD.MOV.U32 R102, RZ, RZ, -0x800000 ;  /* 0xff800000ff667424 */ /* 0x000fe400078e00ff */
        /* <DEDUP_REMOVED lines=11> */
[----:B------:R-:W-:Y:S01]  /*8270*/  IMAD.MOV.U32 R114, RZ, RZ, 0x7f800000 ;  /* 0x7f800000ff727424 */ /* 0x000fe200078e00ff */
[----:B0-----:R-:W0:Y:S01]  /*8280*/  SHFL.BFLY PT, R9, R6, 0x2, 0x1f ;  /* 0x0c401f0006097f89 */ /* 0x001e2200000e0000 */
[----:B------:R-:W-:-:S02]  /*8290*/  IMAD.MOV.U32 R95, RZ, RZ, 0x7f800000 ;  /* 0x7f800000ff5f7424 */ /* 0x000fc400078e00ff */
[----:B------:R-:W-:Y:S01]  /*82a0*/  IMAD.MOV.U32 R96, RZ, RZ, 0x7f800000 ;  /* 0x7f800000ff607424 */ /* 0x000fe200078e00ff */
[----:B-1----:R-:W1:Y:S01]  /*82b0*/  SHFL.BFLY PT, R8, R5, 0x2, 0x1f ;  /* 0x0c401f0005087f89 */ /* 0x002e6200000e0000 */
        /* <DEDUP_REMOVED lines=10> */
[----:B0-----:R-:W-:Y:S01]  /*8360*/  FADD R10, R6, R9 ;  /* 0x00000009060a7221 */ /* 0x001fe20000000000 */
[----:B------:R-:W-:-:S02]  /*8370*/  IMAD.MOV.U32 R129, RZ, RZ, 0x7f800000 ;  /* 0x7f800000ff817424 */ /* 0x000fc400078e00ff */
[----:B------:R-:W-:Y:S01]  /*8380*/  IMAD.MOV.U32 R130, RZ, RZ, 0x7f800000 ;  /* 0x7f800000ff827424 */ /* 0x000fe200078e00ff */
[C---:B------:R-:W-:Y:S01]  /*8390*/  FMUL R7, R10.reuse, 0.25 ;  /* 0x3e8000000a077820 */ /* 0x040fe20000400000 */
[C---:B------:R-:W-:Y:S01]  /*83a0*/  FSETP.GEU.AND P4, PT, |R10|.reuse, 1.175494350822287508e-38, PT ;  /* 0x008000000a00780b */ /* 0x040fe20003f8e200 */
[----:B------:R-:W0:Y:S01]  /*83b0*/  SHFL.BFLY PT, R13, R10, 0x1, 0x1f ;  /* 0x0c201f000a0d7f89 */ /* 0x000e2200000e0000 */
[----:B------:R-:W-:Y:S01]  /*83c0*/  FSETP.GT.AND P3, PT, |R10|, 8.50705917302346158658e+37, PT ;  /* 0x7e8000000a00780b */ /* 0x000fe20003f64200 */
[----:B-1----:R-:W-:-:S03]  /*83d0*/  FADD R8, -R5, R8 ;  /* 0x0000000805087221 */ /* 0x002fc60000000100 */
[----:B------:R-:W-:Y:S02]  /*83e0*/  FSEL R11, R7, R10, P3 ;  /* 0x0000000a070b7208 */ /* 0x000fe40001800000 */
[----:B------:R-:W1:Y:S05]  /*83f0*/  SHFL.BFLY PT, R7, R4, 0x2, 0x1f ;  /* 0x0c401f0004077f89 */ /* 0x000e6a00000e0000 */
[----:B------:R-:W-:Y:S02]  /*8400*/  @!P4 FMUL R11, R11, 16777216 ;  /* 0x4b8000000b0bc820 */ /* 0x000fe40000400000 */
[----:B------:R-:W-:Y:S01]  /*8410*/  @P3 FMUL R9, R9, 0.25 ;  /* 0x3e80000009093820 */ /* 0x000fe20000400000 */
[C---:B------:R-:W-:Y:S01]  /*8420*/  FSETP.NEU.AND P3, PT, R10.reuse, RZ, PT ;  /* 0x000000ff0a00720b */ /* 0x040fe20003f6d000 */
[----:B------:R-:W2:Y:S02]  /*8430*/  MUFU.RCP R12, R11 ;  /* 0x0000000b000c7308 */ /* 0x000ea40000001000 */
[----:B------:R-:W-:Y:S01]  /*8440*/  @!P4 FMUL R9, R9, 16777216 ;  /* 0x4b8000000909c820 */ /* 0x000fe20000400000 */
[----:B0-----:R-:W-:-:S04]  /*8450*/  FADD R15, R10, R13 ;  /* 0x0000000d0a0f7221 */ /* 0x001fc80000000000 */
[C---:B------:R-:W-:Y:S01]  /*8460*/  FMUL R14, R15.reuse, 0.25 ;  /* 0x3e8000000f0e7820 */ /* 0x040fe20000400000 */
[----:B------:R-:W-:Y:S01]  /*8470*/  FSETP.GEU.AND P4, PT, |R15|, 1.175494350822287508e-38, PT ;  /* 0x008000000f00780b */ /* 0x000fe20003f8e200 */
[----:B-1----:R-:W-:Y:S01]  /*8480*/  FADD R7, R4, R7 ;  /* 0x0000000704077221 */ /* 0x002fe20000000000 */
[----:B--2---:R-:W-:Y:S01]  /*8490*/  FMUL R12, R12, R9 ;  /* 0x000000090c0c7220 */ /* 0x004fe20000400000 */
[----:B------:R-:W-:-:S04]  /*84a0*/  FMUL R9, R8, R8 ;  /* 0x0000000808097220 */ /* 0x000fc80000400000 */
[----:B------:R-:W-:Y:S01]  /*84b0*/  FSEL R12, R12, RZ, P3 ;  /* 0x000000ff0c0c7208 */ /* 0x000fe20001800000 */
[----:B------:R-:W-:Y:S01]  /*84c0*/  FMUL R9, R6, R9 ;  /* 0x0000000906097220 */ /* 0x000fe20000400000 */
[----:B------:R-:W-:-:S03]  /*84d0*/  FSETP.GT.AND P3, PT, |R15|, 8.50705917302346158658e+37, PT ;  /* 0x7e8000000f00780b */ /* 0x000fc60003f64200 */
[----:B------:R-:W-:Y:S01]  /*84e0*/  FFMA R5, R8, R12, R5 ;  /* 0x0000000c08057223 */ /* 0x000fe20000000005 */
[----:B------:R-:W-:Y:S01]  /*84f0*/  FSEL R14, R14, R15, P3 ;  /* 0x0000000f0e0e7208 */ /* 0x000fe20001800000 */
[----:B------:R-:W-:-:S03]  /*8500*/  FFMA R7, R12, R9, R7 ;  /* 0x000000090c077223 */ /* 0x000fc60000000007 */
[----:B------:R-:W0:Y:S01]  /*8510*/  SHFL.BFLY PT, R4, R5, 0x1, 0x1f ;  /* 0x0c201f0005047f89 */ /* 0x000e2200000e0000 */
[----:B------:R-:W-:-:S03]  /*8520*/  @!P4 FMUL R14, R14, 16777216 ;  /* 0x4b8000000e0ec820 */ /* 0x000fc60000400000 */
[----:B------:R-:W1:Y:S01]  /*8530*/  SHFL.BFLY PT, R6, R7, 0x1, 0x1f ;  /* 0x0c201f0007067f89 */ /* 0x000e6200000e0000 */
[----:B------:R-:W-:Y:S01]  /*8540*/  @P3 FMUL R13, R13, 0.25 ;  /* 0x3e8000000d0d3820 */ /* 0x000fe20000400000 */
[C---:B------:R-:W-:Y:S01]  /*8550*/  LOP3.LUT P3, RZ, R2.reuse, 0x3, RZ, 0xc0, !PT ;  /* 0x0000000302ff7812 */ /* 0x040fe2000786c0ff */
[----:B------:R-:W2:Y:S02]  /*8560*/  MUFU.RCP R14, R14 ;  /* 0x0000000e000e7308 */ /* 0x000ea40000001000 */
[----:B------:R-:W-:Y:S01]  /*8570*/  @!P4 FMUL R13, R13, 16777216 ;  /* 0x4b8000000d0dc820 */ /* 0x000fe20000400000 */
[----:B------:R-:W-:Y:S02]  /*8580*/  FSETP.NEU.AND P4, PT, R15, RZ, PT ;  /* 0x000000ff0f00720b */ /* 0x000fe40003f8d000 */
[----:B------:R-:W-:Y:S01]  /*8590*/  ISETP.LT.AND P3, PT, R2, 0x8, !P3 ;  /* 0x000000080200780c */ /* 0x000fe20005f61270 */
[----:B--2---:R-:W-:Y:S01]  /*85a0*/  FMUL R13, R14, R13 ;  /* 0x0000000d0e0d7220 */ /* 0x004fe20000400000 */
[----:B0-----:R-:W-:-:S11]  /*85b0*/  FADD R4, -R5, R4 ;  /* 0x0000000405047221 */ /* 0x001fd60000000100 */
[----:B------:R-:W-:Y:S01]  /*85c0*/  @P3 STS [R2.X4+0x40], R15 ;  /* 0x0000400f02003388 */ /* 0x000fe20000004800 */
[----:B------:R-:W-:Y:S01]  /*85d0*/  FMUL R9, R4, R4 ;  /* 0x0000000404097220 */ /* 0x000fe20000400000 */
[----:B------:R-:W-:Y:S01]  /*85e0*/  FSEL R13, R13, RZ, P4 ;  /* 0x000000ff0d0d7208 */ /* 0x000fe20002000000 */
[----:B-1----:R-:W-:Y:S01]  /*85f0*/  FADD R6, R7, R6 ;  /* 0x0000000607067221 */ /* 0x002fe20000000000 */
[----:B------:R-:W-:Y:S01]  /*8600*/  IMAD.MOV.U32 R7, RZ, RZ, 0x39aaaaab ;  /* 0x39aaaaabff077424 */ /* 0x000fe200078e00ff */
[----:B------:R-:W-:Y:S02]  /*8610*/  FMUL R9, R10, R9 ;  /* 0x000000090a097220 */ /* 0x000fe40000400000 */
[----:B------:R-:W-:Y:S02]  /*8620*/  FFMA R5, R4, R13, R5 ;  /* 0x0000000d04057223 */ /* 0x000fe40000000005 */
[----:B------:R-:W-:-:S03]  /*8630*/  FFMA R9, R13, R9, R6 ;  /* 0x000000090d097223 */ /* 0x000fc60000000006 */
[----:B------:R-:W-:Y:S04]  /*8640*/  @P3 STS [R2.X4], R5 ;  /* 0x0000000502003388 */ /* 0x000fe80000004800 */
[----:B------:R-:W-:Y:S04]  /*8650*/  @P3 STS [R2.X4+0x20], R9 ;  /* 0x0000200902003388 */ /* 0x000fe80000004800 */
[----:B------:R-:W-:Y:S06]  /*8660*/  BAR.SYNC.DEFER_BLOCKING 0x0 ;  /* 0x0000000000007b1d */ /* 0x000fec0000010000 */
[----:B------:R-:W0:Y:S04]  /*8670*/  LDS R4, [0x20] ;  /* 0x00002000ff047984 */ /* 0x000e280000000800 */
[----:B------:R-:W1:Y:S04]  /*8680*/  LDS R6, [0x30] ;  /* 0x00003000ff067984 */ /* 0x000e680000000800 */
[----:B------:R-:W2:Y:S04]  /*8690*/  LDS R149, [RZ] ;  /* 0x00000000ff957984 */ /* 0x000ea80000000800 */
[----:B------:R-:W3:Y:S01]  /*86a0*/  LDS R150, [0x10] ;  /* 0x00001000ff967984 */ /* 0x000ee20000000800 */
[-C--:B0-----:R-:W-:Y:S01]  /*86b0*/  FFMA R4, R4, R7.reuse, 9.9999999747524270788e-07 ;  /* 0x358637bd04047423 */ /* 0x081fe20000000007 */
[----:B-1----:R-:W-:-:S03]  /*86c0*/  FFMA R6, R6, R7, 9.9999999747524270788e-07 ;  /* 0x358637bd06067423 */ /* 0x002fc60000000007 */
[----:B------:R0:W1:Y:S08]  /*86d0*/  MUFU.RSQ R151, R4 ;  /* 0x0000000400977308 */ /* 0x0000700000001400 */
[----:B--23--:R0:W4:Y:S02]  /*86e0*/  MUFU.RSQ R152, R6 ;  /* 0x0000000600987308 */ /* 0x00c1240000001400 */
.L_x_4:
[----:B0-----:R-:W-:Y:S01]  /*86f0*/  LOP3.LUT R17, R56, R170, RZ, 0xfc, !PT ;  /* 0x000000aa38117212 */ /* 0x001fe200078efcff */
[----:B------:R-:W-:Y:S01]  /*8700*/  IMAD.MOV.U32 R136, RZ, RZ, 0x2 ;  /* 0x00000002ff887424 */ /* 0x000fe200078e00ff */
[----:B------:R-:W-:Y:S01]  /*8710*/  CS2R R52, SRZ ;  /* 0x0000000000347805 */ /* 0x000fe2000001ff00 */
[----:B------:R-:W-:Y:S01]  /*8720*/  CS2R R54, SRZ ;  /* 0x0000000000367805 */ /* 0x000fe2000001ff00 */
[----:B------:R-:W-:Y:S01]  /*8730*/  ISETP.LT.U32.AND P4, PT, R17, 0xc00, PT ;  /* 0x00000c001100780c */ /* 0x000fe20003f81070 */
[----:B------:R-:W-:-:S03]  /*8740*/  IMAD R17, R0, 0x1800, R17 ;  /* 0x0000180000117824 */ /* 0x000fc600078e0211 */
[----:B------:R-:W-:Y:S01]  /*8750*/  ISETP.LT.U32.AND.EX P4, PT, R137, RZ, !P0, P4 ;  /* 0x000000ff8900720c */ /* 0x000fe20004781140 */
[----:B0-----:R-:W-:Y:S01]  /*8760*/  IMAD.WIDE R4, R17, R136, c[0x0][0x1a0] ;  /* 0x0000680011047625 */ /* 0x001fe200078e0288 */
[----:B------:R-:W-:Y:S01]  /*8770*/  LOP3.LUT R7, R56, 0x8, R170, 0xfe, !PT ;  /* 0x0000000838077812 */ /* 0x000fe200078efeaa */
[----:B------:R-:W-:Y:S01]  /*8780*/  CS2R R60, SRZ ;  /* 0x00000000003c7805 */ /* 0x000fe2000001ff00 */
[----:B------:R-:W-:-:S03]  /*8790*/  CS2R R62, SRZ ;  /* 0x00000000003e7805 */ /* 0x000fc6000001ff00 */
[----:B------:R-:W-:-:S06]  /*87a0*/  IMAD R19, R0, 0x1800, R7 ;  /* 0x0000180000137824 */ /* 0x000fcc00078e0207 */
[----:B------:R0:W2:Y:S01]  /*87b0*/  @P4 LDG.E.EF.128 R52, [R4.64] ;  /* 0x0000001204344981 */ /* 0x0000a2000c0e1d00 */
[----:B------:R-:W-:-:S05]  /*87c0*/  IMAD.WIDE R6, R19, R136, c[0x0][0x1a0] ;  /* 0x0000680013067625 */ /* 0x000fca00078e0288 */
[----:B------:R3:W5:Y:S01]  /*87d0*/  @P4 LDG.E.EF.128 R60, [R6.64] ;  /* 0x00000012063c4981 */ /* 0x000762000c0e1d00 */
[----:B------:R-:W-:-:S04]  /*87e0*/  LOP3.LUT R154, R56, R171, RZ, 0xfc, !PT ;  /* 0x000000ab389a7212 */ /* 0x000fc800078efcff */
[----:B------:R-:W-:-:S04]  /*87f0*/  LEA R8, P5, R154, c[0x0][0x170], 0x1 ;  /* 0x00005c009a087a11 */ /* 0x000fc800078a08ff */
[C---:B------:R-:W-:Y:S02]  /*8800*/  LEA.HI.X R9, R154.reuse, c[0x0][0x174], R137, 0x1, P5 ;  /* 0x00005d009a097a11 */ /* 0x040fe400028f0c89 */
[----:B0-----:R-:W-:-:S03]  /*8810*/  LEA R4, P5, R154, c[0x0][0x168], 0x2 ;  /* 0x00005a009a047a11 */ /* 0x001fc600078a10ff */
[----:B----4-:R0:W4:Y:S01]  /*8820*/  LDG.E.EL.128 R20, [R8.64+0x6000] ;  /* 0x0060001208147981 */ /* 0x010122000c2e1d00 */
[----:B------:R-:W-:-:S03]  /*8830*/  LEA.HI.X R5, R154, c[0x0][0x16c], R137, 0x2, P5 ;  /* 0x00005b009a057a11 */ /* 0x000fc600028f1489 */
[----:B------:R0:W4:Y:S01]  /*8840*/  LDG.E.EL.128 R24, [R8.64+0x4800] ;  /* 0x0048001208187981 */ /* 0x000122000c2e1d00 */
[--C-:B------:R-:W-:Y:S01]  /*8850*/  LOP3.LUT R36, R56, 0x3004, R171.reuse, 0xfe, !PT ;  /* 0x0000300438247812 */ /* 0x100fe200078efeab */
[----:B------:R-:W-:Y:S02]  /*8860*/  IMAD.MOV.U32 R57, RZ, RZ, 0x4 ;  /* 0x00000004ff397424 */ /* 0x000fe400078e00ff */
[----:B------:R1:W4:Y:S01]  /*8870*/  LDG.E.EL.128 R28, [R4.64+0xc000] ;  /* 0x00c00012041c7981 */ /* 0x000322000c2e1d00 */
[----:B---3--:R-:W-:Y:S01]  /*8880*/  IADD3 R6, P5, R171, R56, RZ ;  /* 0x00000038ab067210 */ /* 0x008fe20007fbe0ff */
[-C--:B------:R-:W-:Y:S01]  /*8890*/  IMAD.WIDE.U32 R36, R36, R57.reuse, c[0x0][0x168] ;  /* 0x00005a0024247625 */ /* 0x080fe200078e0039 */
[----:B------:R-:W-:Y:S01]  /*88a0*/  LOP3.LUT R40, R56, 0x2404, R171, 0xfe, !PT ;  /* 0x0000240438287812 */ /* 0x000fe200078efeab */
[----:B------:R1:W3:Y:S02]  /*88b0*/  LDG.E.EL.128 R32, [R4.64+0x9000] ;  /* 0x0090001204207981 */ /* 0x0002e4000c2e1d00 */
[----:B------:R-:W-:Y:S01]  /*88c0*/  IMAD.X R7, RZ, RZ, R137, P5 ;  /* 0x000000ffff077224 */ /* 0x000fe200028e0689 */
[----:B------:R-:W-:Y:S01]  /*88d0*/  IADD3 R68, P5, R6, 0x3000, RZ ;  /* 0x0000300006447810 */ /* 0x000fe20007fbe0ff */
[----:B------:R-:W-:Y:S01]  /*88e0*/  IMAD.WIDE.U32 R40, R40, R57, c[0x0][0x168] ;  /* 0x00005a0028287625 */ /* 0x000fe200078e0039 */
[----:B------:R-:W3:Y:S03]  /*88f0*/  LDG.E.EL.128 R36, [R36.64] ;  /* 0x0000001224247981 */ /* 0x000ee6000c2e1d00 */
[----:B------:R-:W-:Y:S01]  /*8900*/  IMAD.X R69, RZ, RZ, R7, P5 ;  /* 0x000000ffff457224 */ /* 0x000fe200028e0607 */
[----:B------:R-:W-:Y:S01]  /*8910*/  LEA R12, P5, R68, c[0x0][0x170], 0x1 ;  /* 0x00005c00440c7a11 */ /* 0x000fe200078a08ff */
[----:B------:R-:W3:Y:S01]  /*8920*/  LDG.E.EL.128 R40, [R40.64] ;  /* 0x0000001228287981 */ /* 0x000ee2000c2e1d00 */
[----:B------:R-:W-:Y:S01]  /*8930*/  LOP3.LUT R155, R56, 0x400, R171, 0xfe, !PT ;  /* 0x00000400389b7812 */ /* 0x000fe200078efeab */
[----:B-1----:R-:W-:Y:S01]  /*8940*/  CS2R R4, SRZ ;  /* 0x0000000000047805 */ /* 0x002fe2000001ff00 */
[----:B------:R-:W-:Y:S01]  /*8950*/  LEA.HI.X R13, R68, c[0x0][0x174], R69, 0x1, P5 ;  /* 0x00005d00440d7a11 */ /* 0x000fe200028f0c45 */
[----:B0-----:R-:W-:Y:S01]  /*8960*/  CS2R R8, SRZ ;  /* 0x0000000000087805 */ /* 0x001fe2000001ff00 */
[----:B------:R-:W-:Y:S01]  /*8970*/  LEA R64, P5, R6, UR4, 0x2 ;  /* 0x0000000406407c11 */ /* 0x000fe2000f8a10ff */
[----:B------:R-:W-:-:S03]  /*8980*/  CS2R R10, SRZ ;  /* 0x00000000000a7805 */ /* 0x000fc6000001ff00 */
[----:B------:R-:W-:Y:S02]  /*8990*/  LEA.HI.X R65, R6, UR5, R7, 0x2, P5 ;  /* 0x0000000506417c11 */ /* 0x000fe4000a8f1407 */
[----:B------:R-:W-:Y:S01]  /*89a0*/  ISETP.GE.U32.AND P5, PT, R155, 0xc00, PT ;  /* 0x00000c009b00780c */ /* 0x000fe20003fa6070 */
[----:B------:R-:W-:-:S03]  /*89b0*/  CS2R R6, SRZ ;  /* 0x0000000000067805 */ /* 0x000fc6000001ff00 */
[----:B------:R-:W-:Y:S02]  /*89c0*/  ISETP.GE.U32.AND.EX P5, PT, R137, RZ, PT, P5 ;  /* 0x000000ff8900720c */ /* 0x000fe40003fa6150 */
[----:B------:R-:W-:Y:S01]  /*89d0*/  LOP3.LUT R56, R56, 0x3404, R171, 0xfe, !PT ;  /* 0x0000340438387812 */ /* 0x000fe200078efeab */
[----:B------:R-:W-:Y:S01]  /*89e0*/  CS2R R44, SRZ ;  /* 0x00000000002c7805 */ /* 0x000fe2000001ff00 */
[----:B------:R-:W-:-:S03]  /*89f0*/  CS2R R46, SRZ ;  /* 0x00000000002e7805 */ /* 0x000fc6000001ff00 */
[----:B------:R-:W-:-:S06]  /*8a00*/  IMAD.WIDE.U32 R56, R56, R57, c[0x0][0x168] ;  /* 0x00005a0038387625 */ /* 0x000fcc00078e0039 */
[----:B------:R0:W3:Y:S01]  /*8a10*/  @!P5 LDG.E.EL.128 R4, [R12.64+0x800] ;  /* 0x000800120c04d981 */ /* 0x0000e2000c2e1d00 */
[----:B------:R-:W-:-:S03]  /*8a20*/  CS2R R48, SRZ ;  /* 0x0000000000307805 */ /* 0x000fc6000001ff00 */
[----:B------:R0:W3:Y:S01]  /*8a30*/  @!P5 LDG.E.EL.128 R8, [R12.64+-0x1000] ;  /* 0xfff000120c08d981 */ /* 0x0000e2000c2e1d00 */
[----:B------:R-:W-:-:S03]  /*8a40*/  CS2R R50, SRZ ;  /* 0x0000000000327805 */ /* 0x000fc6000001ff00 */
[----:B------:R1:W3:Y:S04]  /*8a50*/  @!P5 LDG.E.EL.128 R44, [R56.64] ;  /* 0x00000012382cd981 */ /* 0x0002e8000c2e1d00 */
[----:B------:R2:W3:Y:S01]  /*8a60*/  @!P5 LDG.E.EL.128 R48, [R64.64+0x1010] ;  /* 0x001010124030d981 */ /* 0x0004e2000c2e1d00 */
[----:B------:R-:W-:Y:S01]  /*8a70*/  IADD3 R59, R17, 0xc00, RZ ;  /* 0x00000c00113b7810 */ /* 0x000fe20007ffe0ff */
[----:B0-----:R-:W-:Y:S01]  /*8a80*/  CS2R R12, SRZ ;  /* 0x00000000000c7805 */ /* 0x001fe2000001ff00 */
[----:B------:R-:W-:Y:S01]  /*8a90*/  IADD3 R67, R19, 0xc00, RZ ;  /* 0x00000c0013437810 */ /* 0x000fe20007ffe0ff */
[----:B------:R-:W-:Y:S01]  /*8aa0*/  CS2R R14, SRZ ;  /* 0x00000000000e7805 */ /* 0x000fe2000001ff00 */
[----:B------:R-:W-:Y:S01]  /*8ab0*/  CS2R R16, SRZ ;  /* 0x0000000000107805 */ /* 0x000fe2000001ff00 */
[----:B------:R-:W-:Y:S01]  /*8ac0*/  CS2R R18, SRZ ;  /* 0x0000000000127805 */ /* 0x000fe2000001ff00 */
[----:B-1----:R-:W-:-:S04]  /*8ad0*/  IMAD.WIDE R56, R59, R136, c[0x0][0x1a0] ;  /* 0x000068003b387625 */ /* 0x002fc800078e0288 */
[----:B------:R-:W-:Y:S01]  /*8ae0*/  IMAD.WIDE R58, R67, R136, c[0x0][0x1a0] ;  /* 0x00006800433a7625 */ /* 0x000fe200078e0288 */
[----:B------:R0:W3:Y:S04]  /*8af0*/  @P4 LDG.E.EF.128 R12, [R56.64] ;  /* 0x00000012380c4981 */ /* 0x0000e8000c0e1d00 */
[----:B------:R1:W3:Y:S01]  /*8b00*/  @P4 LDG.E.EF.128 R16, [R58.64] ;  /* 0x000000123a104981 */ /* 0x0002e2000c0e1d00 */
[----:B------:R-:W-:-:S04]  /*8b10*/  LEA R66, P4, R68, c[0x0][0x168], 0x2 ;  /* 0x00005a0044427a11 */ /* 0x000fc800078810ff */
[----:B------:R-:W-:Y:S01]  /*8b20*/  LEA.HI.X R67, R68, c[0x0][0x16c], R69, 0x2, P4 ;  /* 0x00005b0044437a11 */ /* 0x000fe200020f1445 */
[----:B0-----:R-:W-:Y:S01]  /*8b30*/  CS2R R56, SRZ ;  /* 0x0000000000387805 */ /* 0x001fe2000001ff00 */
[----:B-1----:R-:W-:-:S06]  /*8b40*/  CS2R R58, SRZ ;  /* 0x00000000003a7805 */ /* 0x002fcc000001ff00 */
[----:B------:R0:W3:Y:S01]  /*8b50*/  @!P5 LDG.E.EL.128 R56, [R64.64+0x1000] ;  /* 0x001000124038d981 */ /* 0x0000e2000c2e1d00 */
[C---:B--2---:R-:W-:Y:S01]  /*8b60*/  PRMT R68, R52.reuse, 0x7632, R68 ;  /* 0x0000763234447816 */ /* 0x044fe20000000044 */
[----:B------:R-:W-:Y:S01]  /*8b70*/  IMAD.U32 R74, R52, 0x10000, RZ ;  /* 0x00010000344a7824 */ /* 0x000fe200078e00ff */
[C---:B------:R-:W-:Y:S01]  /*8b80*/  PRMT R69, R53.reuse, 0x7632, R69 ;  /* 0x0000763235457816 */ /* 0x040fe20000000045 */
[----:B------:R-:W-:Y:S01]  /*8b90*/  IMAD.U32 R78, R53, 0x10000, RZ ;  /* 0x00010000354e7824 */ /* 0x000fe200078e00ff */
[C---:B------:R-:W-:Y:S01]  /*8ba0*/  PRMT R70, R54.reuse, 0x7632, R70 ;  /* 0x0000763236467816 */ /* 0x040fe20000000046 */
[----:B------:R-:W-:Y:S01]  /*8bb0*/  IMAD.U32 R82, R54, 0x10000, RZ ;  /* 0x0001000036527824 */ /* 0x000fe200078e00ff */
[C---:B------:R-:W-:Y:S01]  /*8bc0*/  PRMT R71, R55.reuse, 0x7632, R71 ;  /* 0x0000763237477816 */ /* 0x040fe20000000047 */
[----:B------:R-:W-:Y:S01]  /*8bd0*/  IMAD.U32 R158, R55, 0x10000, RZ ;  /* 0x00010000379e7824 */ /* 0x000fe200078e00ff */
[----:B------:R-:W-:Y:S01]  /*8be0*/  CS2R R52, SRZ ;  /* 0x0000000000347805 */ /* 0x000fe2000001ff00 */
[----:B------:R-:W-:Y:S01]  /*8bf0*/  CS2R R54, SRZ ;  /* 0x0000000000367805 */ /* 0x000fe2000001ff00 */
[C---:B-----5:R-:W-:Y:S01]  /*8c00*/  PRMT R72, R60.reuse, 0x7632, R72 ;  /* 0x000076323c487816 */ /* 0x060fe20000000048 */
[----:B------:R-:W-:Y:S01]  /*8c10*/  IMAD.U32 R160, R60, 0x10000, RZ ;  /* 0x000100003ca07824 */ /* 0x000fe200078e00ff */
[C---:B------:R-:W-:Y:S01]  /*8c20*/  PRMT R60, R61.reuse, 0x7632, R60 ;  /* 0x000076323d3c7816 */ /* 0x040fe2000000003c */
[----:B------:R-:W-:Y:S01]  /*8c30*/  IMAD.U32 R164, R61, 0x10000, RZ ;  /* 0x000100003da47824 */ /* 0x000fe200078e00ff */
[C---:B------:R-:W-:Y:S01]  /*8c40*/  PRMT R61, R62.reuse, 0x7632, R61 ;  /* 0x000076323e3d7816 */ /* 0x040fe2000000003d */
[----:B------:R1:W2:Y:S01]  /*8c50*/  @!P5 LDG.E.EL.128 R52, [R66.64+0x1000] ;  /* 0x001000124234d981 */ /* 0x0002a2000c2e1d00 */
[----:B------:R-:W-:Y:S01]  /*8c60*/  IMAD.U32 R168, R62, 0x10000, RZ ;  /* 0x000100003ea87824 */ /* 0x000fe200078e00ff */
[----:B------:R-:W-:Y:S01]  /*8c70*/  PRMT R62, R63, 0x7632, R62 ;  /* 0x000076323f3e7816 */ /* 0x000fe2000000003e */
[----:B------:R-:W-:-:S02]  /*8c80*/  IMAD.U32 R80, R69, 0x10000, RZ ;  /* 0x0001000045507824 */ /* 0x000fc400078e00ff */
[----:B------:R-:W-:Y:S01]  /*8c90*/  IMAD.U32 R156, R70, 0x10000, RZ ;  /* 0x00010000469c7824 */ /* 0x000fe200078e00ff */
[C---:B------:R-:W-:Y:S01]  /*8ca0*/  FADD R70, -R149.reuse, R82 ;  /* 0x0000005295467221 */ /* 0x040fe20000000100 */
[----:B------:R-:W-:Y:S01]  /*8cb0*/  IMAD.U32 R76, R68, 0x10000, RZ ;  /* 0x00010000444c7824 */ /* 0x000fe200078e00ff */
[----:B------:R-:W-:Y:S01]  /*8cc0*/  FADD R68, -R149, R74 ;  /* 0x0000004a95447221 */ /* 0x000fe20000000100 */
[----:B------:R-:W-:Y:S01]  /*8cd0*/  IMAD.U32 R162, R71, 0x10000, RZ ;  /* 0x0001000047a27824 */ /* 0x000fe200078e00ff */
[----:B------:R-:W-:Y:S01]  /*8ce0*/  FADD R82, -R149, R158 ;  /* 0x0000009e95527221 */ /* 0x000fe20000000100 */
[----:B------:R-:W-:Y:S01]  /*8cf0*/  IMAD.U32 R174, R63, 0x10000, RZ ;  /* 0x000100003fae7824 */ /* 0x000fe200078e00ff */
[C---:B------:R-:W-:Y:S01]  /*8d00*/  FADD R74, -R149.reuse, R78 ;  /* 0x0000004e954a7221 */ /* 0x040fe20000000100 */
[----:B------:R-:W-:Y:S01]  /*8d10*/  IMAD.U32 R158, R72, 0x10000, RZ ;  /* 0x00010000489e7824 */ /* 0x000fe200078e00ff */
[C---:B------:R-:W-:Y:S01]  /*8d20*/  FADD R72, -R149.reuse, R160 ;  /* 0x000000a095487221 */ /* 0x040fe20000000100 */
[----:B------:R-:W-:Y:S01]  /*8d30*/  IMAD.U32 R60, R60, 0x10000, RZ ;  /* 0x000100003c3c7824 */ /* 0x000fe200078e00ff */
[----:B------:R-:W-:Y:S01]  /*8d40*/  FADD R78, -R149, R80 ;  /* 0x00000050954e7221 */ /* 0x000fe20000000100 */
[----:B0-----:R-:W-:-:S02]  /*8d50*/  IMAD.U32 R64, R61, 0x10000, RZ ;  /* 0x000100003d407824 */ /* 0x001fc400078e00ff */
[----:B------:R-:W-:Y:S01]  /*8d60*/  IMAD.U32 R62, R62, 0x10000, RZ ;  /* 0x000100003e3e7824 */ /* 0x000fe200078e00ff */
[C---:B------:R-:W-:Y:S01]  /*8d70*/  FADD R160, -R149.reuse, R164 ;  /* 0x000000a495a07221 */ /* 0x040fe20000000100 */
        /* <DEDUP_REMOVED lines=8> */
[----:B------:R-:W-:Y:S01]  /*8e00*/  FADD R176, -R149, R62 ;  /* 0x0000003e95b07221 */ /* 0x000fe20000000100 */
[C---:B------:R-:W-:Y:S01]  /*8e10*/  FMUL R60, R151.reuse, R68 ;  /* 0x00000044973c7220 */ /* 0x040fe20000400000 */
[C---:B------:R-:W-:Y:S01]  /*8e20*/  FMUL R62, R151.reuse, R74 ;  /* 0x0000004a973e7220 */ /* 0x040fe20000400000 */
[C---:B------:R-:W-:Y:S01]  /*8e30*/  FMUL R64, R151.reuse, R70 ;  /* 0x0000004697407220 */ /* 0x040fe20000400000 */
[C---:B------:R-:W-:Y:S01]  /*8e40*/  FMUL R68, R151.reuse, R72 ;  /* 0x0000004897447220 */ /* 0x040fe20000400000 */
[C---:B-1----:R-:W-:Y:S01]  /*8e50*/  FMUL R66, R151.reuse, R82 ;  /* 0x0000005297427220 */ /* 0x042fe20000400000 */
        /* <DEDUP_REMOVED lines=11> */
[----:B------:R-:W-:Y:S01]  /*8f10*/  FMUL R75, R151, R176 ;  /* 0x000000b0974b7220 */ /* 0x000fe20000400000 */
[----:B------:R0:W-:Y:S04]  /*8f20*/  STS.128 [R167], R60 ;  /* 0x0000003ca7007388 */ /* 0x0001e80000000c00 */
[----:B------:R3:W-:Y:S04]  /*8f30*/  STS.128 [R167+0x10], R64 ;  /* 0x00001040a7007388 */ /* 0x0007e80000000c00 */
[----:B------:R-:W-:Y:S04]  /*8f40*/  STS.128 [R167+0x20], R68 ;  /* 0x00002044a7007388 */ /* 0x000fe80000000c00 */
[----:B------:R-:W-:Y:S04]  /*8f50*/  STS.128 [R167+0x30], R72 ;  /* 0x00003048a7007388 */ /* 0x000fe80000000c00 */
[----:B------:R-:W-:Y:S01]  /*8f60*/  BAR.SYNC.DEFER_BLOCKING 0x0 ;  /* 0x0000000000007b1d */ /* 0x000fe20000010000 */
[----:B----4-:R-:W-:-:S05]  /*8f70*/  PRMT R156, R21, 0x7632, R156 ;  /* 0x00007632159c7816 */ /* 0x010fca000000009c */
[----:B------:R-:W1:Y:S04]  /*8f80*/  LDS.128 R76, [R166] ;  /* 0x00000000a64c7984 */ /* 0x000e680000000c00 */
[----:B------:R-:W4:Y:S01]  /*8f90*/  LDS.128 R80, [R166+0x10] ;  /* 0x00001000a6507984 */ /* 0x000f220000000c00 */
[----:B------:R-:W-:Y:S01]  /*8fa0*/  PRMT R157, R25, 0x7632, R157 ;  /* 0x00007632199d7816 */ /* 0x000fe2000000009d */
[----:B------:R-:W-:-:S04]  /*8fb0*/  IMAD.U32 R156, R156, 0x10000, RZ ;  /* 0x000100009c9c7824 */ /* 0x000fc800078e00ff */
[----:B------:R-:W-:Y:S01]  /*8fc0*/  IMAD.U32 R158, R157, 0x10000, RZ ;  /* 0x000100009d9e7824 */ /* 0x000fe200078e00ff */
[----:B------:R-:W-:Y:S01]  /*8fd0*/  FADD R31, R31, R156 ;  /* 0x0000009c1f1f7221 */ /* 0x000fe20000000000 */
[----:B0-----:R-:W-:Y:S02]  /*8fe0*/  IMAD.U32 R61, R23, 0x10000, RZ ;  /* 0x00010000173d7824 */ /* 0x001fe400078e00ff */
[----:B---3--:R-:W-:Y:S01]  /*8ff0*/  FADD R66, R35, R158 ;  /* 0x0000009e23427221 */ /* 0x008fe20000000000 */
[----:B------:R-:W-:Y:S01]  /*9000*/  FADD R64, R31, 1 ;  /* 0x3f8000001f407421 */ /* 0x000fe20000000000 */
[C---:B------:R-:W-:Y:S01]  /*9010*/  IMAD.U32 R31, R22.reuse, 0x10000, RZ ;  /* 0x00010000161f7824 */ /* 0x040fe200078e00ff */
[----:B------:R-:W-:Y:S01]  /*9020*/  PRMT R23, R22, 0x7632, R23 ;  /* 0x0000763216177816 */ /* 0x000fe20000000017 */
[----:B------:R-:W-:Y:S02]  /*9030*/  IMAD.U32 R35, R26, 0x10000, RZ ;  /* 0x000100001a237824 */ /* 0x000fe400078e00ff */
[----:B------:R-:W-:-:S02]  /*9040*/  FADD R31, R36, R31 ;  /* 0x0000001f241f7221 */ /* 0x000fc40000000000 */
[----:B------:R-:W-:Y:S01]  /*9050*/  IMAD.U32 R22, R23, 0x10000, RZ ;  /* 0x0001000017167824 */ /* 0x000fe200078e00ff */
[----:B------:R-:W-:Y:S01]  /*9060*/  FADD R35, R40, R35 ;  /* 0x0000002328237221 */ /* 0x000fe20000000000 */
[----:B------:R-:W-:Y:S01]  /*9070*/  FADD R31, R31, 1 ;  /* 0x3f8000001f1f7421 */ /* 0x000fe20000000000 */
[----:B------:R-:W-:Y:S01]  /*9080*/  PRMT R23, R26, 0x7632, R23 ;  /* 0x000076321a177816 */ /* 0x000fe20000000017 */
[----:B------:R-:W-:Y:S01]  /*9090*/  FADD R22, R37, R22 ;  /* 0x0000001625167221 */ /* 0x000fe20000000000 */
[----:B------:R-:W-:Y:S02]  /*90a0*/  FADD R38, R38, R61 ;  /* 0x0000003d26267221 */ /* 0x000fe40000000000 */
[----:B------:R-:W0:Y:S01]  /*90b0*/  LDS.128 R60, [R166+0x1010] ;  /* 0x00101000a63c7984 */ /* 0x000e220000000c00 */
[----:B-1----:R-:W-:-:S05]  /*90c0*/  FFMA R79, R79, R64, R66 ;  /* 0x000000404f4f7223 */ /* 0x002fca0000000042 */
[----:B------:R-:W-:Y:S01]  /*90d0*/  FSETP.GEU.AND P4, PT, R138, R79, PT ;  /* 0x0000004f8a00720b */ /* 0x000fe20003f8e000 */
[----:B----4-:R-:W-:-:S03]  /*90e0*/  FFMA R80, R80, R31, R35 ;  /* 0x0000001f50507223 */ /* 0x010fc60000000023 */
[C---:B------:R-:W-:Y:S02]  /*90f0*/  FSEL R37, R138.reuse, R79, !P4 ;  /* 0x0000004f8a257208 */ /* 0x040fe40006000000 */
[C---:B------:R-:W-:Y:S01]  /*9100*/  FSETP.NAN.AND P4, PT, R138.reuse, R138, PT ;  /* 0x0000008a8a00720b */ /* 0x040fe20003f88000 */
[----:B------:R-:W-:Y:S01]  /*9110*/  IMAD.U32 R26, R23, 0x10000, RZ ;  /* 0x00010000171a7824 */ /* 0x000fe200078e00ff */
[C---:B------:R-:W-:Y:S02]  /*9120*/  PRMT R36, R27.reuse, 0x7632, R36 ;  /* 0x000076321b247816 */ /* 0x040fe40000000024 */
[----:B------:R-:W-:Y:S01]  /*9130*/  @!P0 FSEL R138, R138, R37, P4 ;  /* 0x000000258a8a8208 */ /* 0x000fe20002000000 */
[----:B------:R-:W-:Y:S01]  /*9140*/  IMAD.U32 R37, R27, 0x10000, RZ ;  /* 0x000100001b257824 */ /* 0x000fe200078e00ff */
[----:B------:R-:W-:Y:S01]  /*9150*/  FSETP.GEU.AND P4, PT, R139, R80, PT ;  /* 0x000000508b00720b */ /* 0x000fe20003f8e000 */
[----:B------:R-:W-:Y:S01]  /*9160*/  FADD R26, R41, R26 ;  /* 0x0000001a291a7221 */ /* 0x000fe20000000000 */
[----:B------:R-:W-:-:S02]  /*9170*/  FADD R27, R22, 1 ;  /* 0x3f800000161b7421 */ /* 0x000fc40000000000 */
[C---:B------:R-:W-:Y:S02]  /*9180*/  FSEL R40, R139.reuse, R80, !P4 ;  /* 0x000000508b287208 */ /* 0x040fe40006000000 */
[----:B------:R-:W-:Y:S01]  /*9190*/  FSETP.NAN.AND P4, PT, R139, R139, PT ;  /* 0x0000008b8b00720b */ /* 0x000fe20003f88000 */
[----:B------:R-:W-:Y:S01]  /*91a0*/  FFMA R81, R81, R27, R26 ;  /* 0x0000001b51517223 */ /* 0x000fe2000000001a */
[----:B------:R-:W-:Y:S02]  /*91b0*/  PRMT R23, R23, 0x7632, R23 ;  /* 0x0000763217177816 */ /* 0x000fe40000000017 */
[----:B------:R-:W-:Y:S01]  /*91c0*/  @!P0 FSEL R139, R139, R40, P4 ;  /* 0x000000288b8b8208 */ /* 0x000fe20002000000 */
[----:B------:R-:W-:Y:S01]  /*91d0*/  FADD R37, R42, R37 ;  /* 0x000000252a257221 */ /* 0x000fe20000000000 */
[----:B------:R-:W-:Y:S01]  /*91e0*/  FSETP.GEU.AND P4, PT, R140, R81, PT ;  /* 0x000000518c00720b */ /* 0x000fe20003f8e000 */
[----:B------:R-:W-:Y:S01]  /*91f0*/  FADD R38, R38, 1 ;  /* 0x3f80000026267421 */ /* 0x000fe20000000000 */
[----:B------:R-:W-:-:S02]  /*9200*/  IMAD.U32 R22, R23, 0x10000, RZ ;  /* 0x0001000017167824 */ /* 0x000fc400078e00ff */
[----:B------:R-:W-:Y:S01]  /*9210*/  FSEL R23, R140, R81, !P4 ;  /* 0x000000518c177208 */ /* 0x000fe20006000000 */
[----:B------:R-:W-:Y:S01]  /*9220*/  FFMA R82, R82, R38, R37 ;  /* 0x0000002652527223 */ /* 0x000fe20000000025 */
[----:B------:R-:W-:Y:S01]  /*9230*/  FSETP.NAN.AND P4, PT, R140, R140, PT ;  /* 0x0000008c8c00720b */ /* 0x000fe20003f88000 */
[----:B------:R-:W-:Y:S01]  /*9240*/  IMAD.U32 R36, R36, 0x10000, RZ ;  /* 0x0001000024247824 */ /* 0x000fe200078e00ff */
[--C-:B------:R-:W-:Y:S01]  /*9250*/  FADD R39, R39, R22.reuse ;  /* 0x0000001627277221 */ /* 0x100fe20000000000 */
[----:B------:R-:W-:Y:S02]  /*9260*/  PRMT R22, R7, 0x7632, R22 ;  /* 0x0000763207167816 */ /* 0x000fe40000000016 */
[----:B------:R-:W-:Y:S01]  /*9270*/  @!P0 FSEL R140, R140, R23, P4 ;  /* 0x000000178c8c8208 */ /* 0x000fe20002000000 */
[----:B------:R-:W-:Y:S01]  /*9280*/  FADD R36, R43, R36 ;  /* 0x000000242b247221 */ /* 0x000fe20000000000 */
[-C--:B------:R-:W-:Y:S01]  /*9290*/  FSETP.GEU.AND P4, PT, R141, R82.reuse, PT ;  /* 0x000000528d00720b */ /* 0x080fe20003f8e000 */
[----:B------:R-:W-:Y:S01]  /*92a0*/  FADD R39, R39, 1 ;  /* 0x3f80000027277421 */ /* 0x000fe20000000000 */
[----:B------:R-:W-:Y:S01]  /*92b0*/  PRMT R23, R11, 0x7632, R23 ;  /* 0x000076320b177816 */ /* 0x000fe20000000017 */
[----:B------:R-:W-:Y:S01]  /*92c0*/  IMAD.U32 R22, R22, 0x10000, RZ ;  /* 0x0001000016167824 */ /* 0x000fe200078e00ff */
[----:B------:R-:W-:Y:S01]  /*92d0*/  FSEL R42, R141, R82, !P4 ;  /* 0x000000528d2a7208 */ /* 0x000fe20006000000 */
[----:B------:R-:W-:Y:S01]  /*92e0*/  FFMA R83, R83, R39, R36 ;  /* 0x0000002753537223 */ /* 0x000fe20000000024 */
[----:B------:R-:W-:Y:S01]  /*92f0*/  FSETP.NAN.AND P4, PT, R141, R141, PT ;  /* 0x0000008d8d00720b */ /* 0x000fe20003f88000 */
[----:B------:R-:W-:Y:S01]  /*9300*/  IMAD.U32 R40, R23, 0x10000, RZ ;  /* 0x0001000017287824 */ /* 0x000fe200078e00ff */
[----:B------:R-:W-:-:S02]  /*9310*/  FADD R22, R22, R47 ;  /* 0x0000002f16167221 */ /* 0x000fc40000000000 */
[----:B------:R-:W-:Y:S01]  /*9320*/  @!P0 FSEL R141, R141, R42, P4 ;  /* 0x0000002a8d8d8208 */ /* 0x000fe20002000000 */
[----:B------:R-:W-:Y:S01]  /*9330*/  FADD R40, R40, R51 ;  /* 0x0000003328287221 */ /* 0x000fe20000000000 */
[----:B------:R-:W-:Y:S01]  /*9340*/  FSETP.GEU.AND P4, PT, R142, R83, PT ;  /* 0x000000538e00720b */ /* 0x000fe20003f8e000 */
[----:B------:R-:W-:-:S03]  /*9350*/  FADD R41, R22, 1 ;  /* 0x3f80000016297421 */ /* 0x000fc60000000000 */
[C---:B------:R-:W-:Y:S01]  /*9360*/  FSEL R23, R142.reuse, R83, !P4 ;  /* 0x000000538e177208 */ /* 0x040fe20006000000 */
[----:B0-----:R-:W-:Y:S01]  /*9370*/  FFMA R63, R63, R41, R40 ;  /* 0x000000293f3f7223 */ /* 0x001fe20000000028 */
[----:B------:R-:W-:-:S04]  /*9380*/  FSETP.NAN.AND P4, PT, R142, R142, PT ;  /* 0x0000008e8e00720b */ /* 0x000fc80003f88000 */
[----:B------:R-:W-:Y:S02]  /*9390*/  @!P0 FSEL R142, R142, R23, P4 ;  /* 0x000000178e8e8208 */ /* 0x000fe40002000000 */
[----:B------:R-:W-:-:S04]  /*93a0*/  FSETP.GEU.AND P4, PT, R130, R63, PT ;  /* 0x0000003f8200720b */ /* 0x000fc80003f8e000 */
[----:B------:R-:W-:Y:S02]  /*93b0*/  FSEL R43, R130, R63, !P4 ;  /* 0x0000003f822b7208 */ /* 0x000fe40006000000 */
[----:B------:R-:W-:-:S04]  /*93c0*/  FSETP.GT.AND P4, PT, R148, R83, PT ;  /* 0x000000539400720b */ /* 0x000fc80003f84000 */
[C---:B------:R-:W-:Y:S02]  /*93d0*/  FSEL R23, R148.reuse, R83, P4 ;  /* 0x0000005394177208 */ /* 0x040fe40002000000 */
[----:B------:R-:W-:-:S04]  /*93e0*/  FSETP.NAN.AND P4, PT, R148, R148, PT ;  /* 0x000000949400720b */ /* 0x000fc80003f88000 */
[----:B------:R-:W-:Y:S02]  /*93f0*/  @!P0 FSEL R148, R148, R23, P4 ;  /* 0x0000001794948208 */ /* 0x000fe40002000000 */
        /* <DEDUP_REMOVED lines=8> */
[----:B------:R-:W-:Y:S01]  /*9480*/  FSETP.GT.AND P4, PT, R145, R80, PT ;  /* 0x000000509100720b */ /* 0x000fe20003f84000 */
[----:B------:R-:W-:-:S03]  /*9490*/  IMAD.U32 R21, R21, 0x10000, RZ ;  /* 0x0001000015157824 */ /* 0x000fc600078e00ff */
[C---:B------:R-:W-:Y:S02]  /*94a0*/  FSEL R22, R145.reuse, R80, P4 ;  /* 0x0000005091167208 */ /* 0x040fe40002000000 */
[----:B------:R-:W-:Y:S01]  /*94b0*/  FSETP.NAN.AND P4, PT, R145, R145, PT ;  /* 0x000000919100720b */ /* 0x000fe20003f88000 */
[--C-:B------:R-:W-:Y:S01]  /*94c0*/  FADD R30, R30, R21.reuse ;  /* 0x000000151e1e7221 */ /* 0x100fe20000000000 */
[----:B------:R-:W-:Y:S01]  /*94d0*/  IMAD.U32 R25, R25, 0x10000, RZ ;  /* 0x0001000019197824 */ /* 0x000fe200078e00ff */
[----:B------:R-:W-:Y:S02]  /*94e0*/  PRMT R21, R20, 0x7632, R21 ;  /* 0x0000763214157816 */ /* 0x000fe40000000015 */
[----:B------:R-:W-:Y:S01]  /*94f0*/  @!P0 FSEL R145, R145, R22, P4 ;  /* 0x0000001691918208 */ /* 0x000fe20002000000 */
[----:B------:R-:W-:Y:S01]  /*9500*/  FADD R25, R34, R25 ;  /* 0x0000001922197221 */ /* 0x000fe20000000000 */
[-C--:B------:R-:W-:Y:S01]  /*9510*/  FSETP.GT.AND P4, PT, R144, R79.reuse, PT ;  /* 0x0000004f9000720b */ /* 0x080fe20003f84000 */
[----:B------:R-:W-:Y:S01]  /*9520*/  FADD R30, R30, 1 ;  /* 0x3f8000001e1e7421 */ /* 0x000fe20000000000 */
[----:B------:R-:W-:Y:S01]  /*9530*/  IMAD.U32 R23, R20, 0x10000, RZ ;  /* 0x0001000014177824 */ /* 0x000fe200078e00ff */
[----:B------:R-:W-:Y:S01]  /*9540*/  PRMT R22, R24, 0x7632, R22 ;  /* 0x0000763218167816 */ /* 0x000fe20000000016 */
[----:B------:R-:W-:Y:S01]  /*9550*/  IMAD.U32 R20, R21, 0x10000, RZ ;  /* 0x0001000015147824 */ /* 0x000fe200078e00ff */
[----:B------:R-:W-:Y:S01]  /*9560*/  FSEL R21, R144, R79, P4 ;  /* 0x0000004f90157208 */ /* 0x000fe20002000000 */
[----:B------:R-:W-:Y:S01]  /*9570*/  FFMA R78, R78, R30, R25 ;  /* 0x0000001e4e4e7223 */ /* 0x000fe20000000019 */
[----:B------:R-:W-:Y:S01]  /*9580*/  FSETP.NAN.AND P4, PT, R144, R144, PT ;  /* 0x000000909000720b */ /* 0x000fe20003f88000 */
[----:B------:R-:W-:Y:S01]  /*9590*/  IMAD.U32 R22, R22, 0x10000, RZ ;  /* 0x0001000016167824 */ /* 0x000fe200078e00ff */
[----:B------:R-:W-:Y:S01]  /*95a0*/  FADD R29, R29, R20 ;  /* 0x000000141d1d7221 */ /* 0x000fe20000000000 */
[----:B------:R-:W-:Y:S01]  /*95b0*/  FADD R23, R28, R23 ;  /* 0x000000171c177221 */ /* 0x000fe20000000000 */
[----:B------:R-:W-:Y:S01]  /*95c0*/  @!P0 FSEL R144, R144, R21, P4 ;  /* 0x0000001590908208 */ /* 0x000fe20002000000 */
[----:B------:R-:W-:Y:S01]  /*95d0*/  FADD R28, R33, R22 ;  /* 0x00000016211c7221 */ /* 0x000fe20000000000 */
[----:B------:R-:W-:Y:S01]  /*95e0*/  FSETP.GT.AND P4, PT, R143, R78, PT ;  /* 0x0000004e8f00720b */ /* 0x000fe20003f84000 */
[----:B------:R-:W-:-:S03]  /*95f0*/  FADD R29, R29, 1 ;  /* 0x3f8000001d1d7421 */ /* 0x000fc60000000000 */
[----:B------:R-:W-:Y:S01]  /*9600*/  FSEL R20, R143, R78, P4 ;  /* 0x0000004e8f147208 */ /* 0x000fe20002000000 */
[----:B------:R-:W-:Y:S01]  /*9610*/  FFMA R77, R29, R77, R28 ;  /* 0x0000004d1d4d7223 */ /* 0x000fe2000000001c */
[----:B------:R-:W-:Y:S01]  /*9620*/  FSETP.NAN.AND P4, PT, R143, R143, PT ;  /* 0x0000008f8f00720b */ /* 0x000fe20003f88000 */
[----:B------:R-:W-:Y:S01]  /*9630*/  IMAD.U32 R33, R24, 0x10000, RZ ;  /* 0x0001000018217824 */ /* 0x000fe200078e00ff */
[----:B------:R-:W-:Y:S02]  /*9640*/  FADD R24, R23, 1 ;  /* 0x3f80000017187421 */ /* 0x000fe40000000000 */
[----:B------:R-:W-:Y:S01]  /*9650*/  @!P0 FSEL R143, R143, R20, P4 ;  /* 0x000000148f8f8208 */ /* 0x000fe20002000000 */
[----:B------:R-:W-:Y:S01]  /*9660*/  FADD R33, R32, R33 ;  /* 0x0000002120217221 */ /* 0x000fe20000000000 */
[----:B------:R-:W-:-:S03]  /*9670*/  FSETP.GT.AND P4, PT, R134, R77, PT ;  /* 0x0000004d8600720b */ /* 0x000fc60003f84000 */
[----:B------:R-:W-:Y:S01]  /*9680*/  FFMA R76, R24, R76, R33 ;  /* 0x0000004c184c7223 */ /* 0x000fe20000000021 */
[C---:B------:R-:W-:Y:S02]  /*9690*/  FSEL R21, R134.reuse, R77, P4 ;  /* 0x0000004d86157208 */ /* 0x040fe40002000000 */
[----:B------:R-:W-:-:S04]  /*96a0*/  FSETP.NAN.AND P4, PT, R134, R134, PT ;  /* 0x000000868600720b */ /* 0x000fc80003f88000 */
[----:B------:R-:W-:Y:S02]  /*96b0*/  @!P0 FSEL R134, R134, R21, P4 ;  /* 0x0000001586868208 */ /* 0x000fe40002000000 */
[----:B------:R-:W-:-:S04]  /*96c0*/  FSETP.GT.AND P4, PT, R133, R76, PT ;  /* 0x0000004c8500720b */ /* 0x000fc80003f84000 */
[C---:B------:R-:W-:Y:S02]  /*96d0*/  FSEL R20, R133.reuse, R76, P4 ;  /* 0x0000004c85147208 */ /* 0x040fe40002000000 */
[----:B------:R-:W-:-:S04]  /*96e0*/  FSETP.NAN.AND P4, PT, R133, R133, PT ;  /* 0x000000858500720b */ /* 0x000fc80003f88000 */
[----:B------:R-:W-:Y:S02]  /*96f0*/  @!P0 FSEL R133, R133, R20, P4 ;  /* 0x0000001485858208 */ /* 0x000fe40002000000 */
[----:B------:R-:W-:-:S04]  /*9700*/  FSETP.GEU.AND P4, PT, R132, R76, PT ;  /* 0x0000004c8400720b */ /* 0x000fc80003f8e000 */
[C---:B------:R-:W-:Y:S02]  /*9710*/  FSEL R21, R132.reuse, R76, !P4 ;  /* 0x0000004c84157208 */ /* 0x040fe40006000000 */
[----:B------:R-:W-:-:S04]  /*9720*/  FSETP.NAN.AND P4, PT, R132, R132, PT ;  /* 0x000000848400720b */ /* 0x000fc80003f88000 */
[----:B------:R-:W-:Y:S02]  /*9730*/  @!P0 FSEL R132, R132, R21, P4 ;  /* 0x0000001584848208 */ /* 0x000fe40002000000 */
[----:B------:R-:W-:Y:S01]  /*9740*/  FSETP.GEU.AND P4, PT, R131, R77, PT ;  /* 0x0000004d8300720b */ /* 0x000fe20003f8e000 */
[----:B------:R-:W-:-:S03]  /*9750*/  IMAD.U32 R7, R7, 0x10000, RZ ;  /* 0x0001000007077824 */ /* 0x000fc600078e00ff */
[C---:B------:R-:W-:Y:S02]  /*9760*/  FSEL R20, R131.reuse, R77, !P4 ;  /* 0x0000004d83147208 */ /* 0x040fe40006000000 */
[----:B------:R-:W-:Y:S01]  /*9770*/  FSETP.NAN.AND P4, PT, R131, R131, PT ;  /* 0x000000838300720b */ /* 0x000fe20003f88000 */
[----:B------:R-:W-:Y:S01]  /*9780*/  IMAD.U32 R47, R11, 0x10000, RZ ;  /* 0x000100000b2f7824 */ /* 0x000fe200078e00ff */
[----:B------:R-:W-:Y:S02]  /*9790*/  FADD R7, R7, R46 ;  /* 0x0000002e07077221 */ /* 0x000fe40000000000 */
[----:B------:R-:W-:Y:S02]  /*97a0*/  @!P0 FSEL R131, R131, R20, P4 ;  /* 0x0000001483838208 */ /* 0x000fe40002000000 */
[----:B------:R-:W-:Y:S01]  /*97b0*/  ISETP.LT.AND P4, PT, R173, 0xe10, !P5 ;  /* 0x00000e10ad00780c */ /* 0x000fe20006f81270 */
[----:B------:R-:W-:Y:S01]  /*97c0*/  FADD R47, R47, R50 ;  /* 0x000000322f2f7221 */ /* 0x000fe20000000000 */
[----:B------:R-:W-:Y:S01]  /*97d0*/  FADD R32, R7, 1 ;  /* 0x3f80000007207421 */ /* 0x000fe20000000000 */
[----:B------:R-:W-:-:S03]  /*97e0*/  FSETP.NAN.AND P6, PT, R130, R130, PT ;  /* 0x000000828200720b */ /* 0x000fc60003fc8000 */
[----:B------:R-:W-:Y:S01]  /*97f0*/  FFMA R62, R62, R32, R47 ;  /* 0x000000203e3e7223 */ /* 0x000fe2000000002f */
[----:B------:R-:W-:-:S06]  /*9800*/  PRMT R7, R6, 0x7632, R7 ;  /* 0x0000763206077816 */ /* 0x000fcc0000000007 */
[----:B------:R-:W-:Y:S02]  /*9810*/  @P4 FSEL R130, R130, R43, P6 ;  /* 0x0000002b82824208 */ /* 0x000fe40003000000 */
[----:B------:R-:W-:-:S04]  /*9820*/  FSETP.GEU.AND P6, PT, R129, R62, PT ;  /* 0x0000003e8100720b */ /* 0x000fc80003fce000 */
[C---:B------:R-:W-:Y:S02]  /*9830*/  FSEL R20, R129.reuse, R62, !P6 ;  /* 0x0000003e81147208 */ /* 0x040fe40007000000 */
[C---:B------:R-:W-:Y:S02]  /*9840*/  FSETP.NAN.AND P6, PT, R129.reuse, R129, PT ;  /* 0x000000818100720b */ /* 0x040fe40003fc8000 */
[----:B------:R-:W-:Y:S02]  /*9850*/  PRMT R11, R10, 0x7632, R11 ;  /* 0x000076320a0b7816 */ /* 0x000fe4000000000b */
[----:B------:R-:W-:Y:S01]  /*9860*/  @P4 FSEL R129, R129, R20, P6 ;  /* 0x0000001481814208 */ /* 0x000fe20003000000 */
[----:B------:R-:W-:Y:S02]  /*9870*/  IMAD.U32 R20, R7, 0x10000, RZ ;  /* 0x0001000007147824 */ /* 0x000fe400078e00ff */
[----:B------:R-:W-:Y:S02]  /*9880*/  IMAD.U32 R42, R11, 0x10000, RZ ;  /* 0x000100000b2a7824 */ /* 0x000fe400078e00ff */
[----:B------:R-:W-:-:S02]  /*9890*/  FADD R45, R20, R45 ;  /* 0x0000002d142d7221 */ /* 0x000fc40000000000 */
[----:B------:R-:W-:Y:S01]  /*98a0*/  FADD R42, R42, R49 ;  /* 0x000000312a2a7221 */ /* 0x000fe20000000000 */
[----:B------:R-:W-:Y:S01]  /*98b0*/  IMAD.U32 R51, R10, 0x10000, RZ ;  /* 0x000100000a337824 */ /* 0x000fe200078e00ff */
[----:B------:R-:W-:Y:S01]  /*98c0*/  FADD R45, R45, 1 ;  /* 0x3f8000002d2d7421 */ /* 0x000fe20000000000 */
[----:B------:R-:W0:Y:S03]  /*98d0*/  LDS.128 R20, [R166+0x1000] ;  /* 0x00100000a6147984 */ /* 0x000e260000000c00 */
[----:B------:R-:W-:-:S05]  /*98e0*/  FFMA R61, R61, R45, R42 ;  /* 0x0000002d3d3d7223 */ /* 0x000fca000000002a */
[----:B------:R-:W-:-:S04]  /*98f0*/  FSETP.GEU.AND P6, PT, R128, R61, PT ;  /* 0x0000003d8000720b */ /* 0x000fc80003fce000 */
[C---:B------:R-:W-:Y:S02]  /*9900*/  FSEL R7, R128.reuse, R61, !P6 ;  /* 0x0000003d80077208 */ /* 0x040fe40007000000 */
[----:B------:R-:W-:-:S04]  /*9910*/  FSETP.NAN.AND P6, PT, R128, R128, PT ;  /* 0x000000808000720b */ /* 0x000fc80003fc8000 */
[----:B------:R-:W-:Y:S01]  /*9920*/  @P4 FSEL R128, R128, R7, P6 ;  /* 0x0000000780804208 */ /* 0x000fe20003000000 */
[----:B------:R-:W-:-:S04]  /*9930*/  IMAD.U32 R7, R6, 0x10000, RZ ;  /* 0x0001000006077824 */ /* 0x000fc800078e00ff */
[----:B------:R-:W-:Y:S01]  /*9940*/  FADD R44, R7, R44 ;  /* 0x0000002c072c7221 */ /* 0x000fe20000000000 */
[----:B------:R-:W-:-:S03]  /*9950*/  FADD R51, R51, R48 ;  /* 0x0000003033337221 */ /* 0x000fc60000000000 */
[----:B------:R-:W-:-:S04]  /*9960*/  FADD R44, R44, 1 ;  /* 0x3f8000002c2c7421 */ /* 0x000fc80000000000 */
[----:B------:R-:W-:-:S05]  /*9970*/  FFMA R60, R60, R44, R51 ;  /* 0x0000002c3c3c7223 */ /* 0x000fca0000000033 */
[----:B------:R-:W-:-:S04]  /*9980*/  FSETP.GEU.AND P6, PT, R127, R60, PT ;  /* 0x0000003c7f00720b */ /* 0x000fc80003fce000 */
[C---:B------:R-:W-:Y:S02]  /*9990*/  FSEL R6, R127.reuse, R60, !P6 ;  /* 0x0000003c7f067208 */ /* 0x040fe40007000000 */
[----:B------:R-:W-:-:S04]  /*99a0*/  FSETP.NAN.AND P6, PT, R127, R127, PT ;  /* 0x0000007f7f00720b */ /* 0x000fc80003fc8000 */
[----:B------:R-:W-:Y:S02]  /*99b0*/  @P4 FSEL R127, R127, R6, P6 ;  /* 0x000000067f7f4208 */ /* 0x000fe40003000000 */
[----:B------:R-:W-:-:S04]  /*99c0*/  FSETP.GT.AND P6, PT, R126, R63, PT ;  /* 0x0000003f7e00720b */ /* 0x000fc80003fc4000 */
[C---:B------:R-:W-:Y:S02]  /*99d0*/  FSEL R7, R126.reuse, R63, P6 ;  /* 0x0000003f7e077208 */ /* 0x040fe40003000000 */
        /* <DEDUP_REMOVED lines=14> */
[----:B------:R-:W-:Y:S02]  /*9ac0*/  PRMT R6, R5, 0x7632, R6 ;  /* 0x0000763205067816 */ /* 0x000fe40000000006 */
[----:B------:R-:W-:-:S03]  /*9ad0*/  PRMT R7, R9, 0x7632, R7 ;  /* 0x0000763209077816 */ /* 0x000fc60000000007 */
[----:B------:R-:W-:Y:S02]  /*9ae0*/  IMAD.U32 R6, R6, 0x10000, RZ ;  /* 0x0001000006067824 */ /* 0x000fe400078e00ff */
[----:B------:R-:W-:Y:S02]  /*9af0*/  IMAD.U32 R10, R7, 0x10000, RZ ;  /* 0x00010000070a7824 */ /* 0x000fe400078e00ff */
[----:B--2---:R-:W-:Y:S02]  /*9b00*/  FADD R6, R6, R55 ;  /* 0x0000003706067221 */ /* 0x004fe40000000000 */
[----:B------:R-:W-:Y:S02]  /*9b10*/  FADD R68, R10, R59 ;  /* 0x0000003b0a447221 */ /* 0x000fe40000000000 */
[----:B------:R-:W-:Y:S01]  /*9b20*/  FADD R50, R6, 1 ;  /* 0x3f80000006327421 */ /* 0x000fe20000000000 */
[----:B------:R-:W-:-:S03]  /*9b30*/  IMAD.U32 R5, R5, 0x10000, RZ ;  /* 0x0001000005057824 */ /* 0x000fc600078e00ff */
[----:B0-----:R-:W-:Y:S01]  /*9b40*/  FFMA R43, R23, R50, R68 ;  /* 0x00000032172b7223 */ /* 0x001fe20000000044 */
[----:B------:R-:W-:Y:S01]  /*9b50*/  IMAD.U32 R9, R9, 0x10000, RZ ;  /* 0x0001000009097824 */ /* 0x000fe200078e00ff */
[----:B------:R-:W-:-:S03]  /*9b60*/  FADD R5, R5, R54 ;  /* 0x0000003605057221 */ /* 0x000fc60000000000 */
[CC--:B------:R-:W-:Y:S01]  /*9b70*/  FSETP.GEU.AND P6, PT, R122.reuse, R43.reuse, PT ;  /* 0x0000002b7a00720b */ /* 0x0c0fe20003fce000 */
[----:B------:R-:W-:Y:S01]  /*9b80*/  FADD R58, R9, R58 ;  /* 0x0000003a093a7221 */ /* 0x000fe20000000000 */
[----:B------:R-:W-:Y:S02]  /*9b90*/  FADD R71, R5, 1 ;  /* 0x3f80000005477421 */ /* 0x000fe40000000000 */
[C---:B------:R-:W-:Y:S02]  /*9ba0*/  FSEL R7, R122.reuse, R43, !P6 ;  /* 0x0000002b7a077208 */ /* 0x040fe40007000000 */
[----:B------:R-:W-:Y:S01]  /*9bb0*/  FSETP.NAN.AND P6, PT, R122, R122, PT ;  /* 0x0000007a7a00720b */ /* 0x000fe20003fc8000 */
[----:B------:R-:W-:-:S03]  /*9bc0*/  FFMA R34, R22, R71, R58 ;  /* 0x0000004716227223 */ /* 0x000fc6000000003a */
[----:B------:R-:W-:Y:S02]  /*9bd0*/  @P4 FSEL R122, R122, R7, P6 ;  /* 0x000000077a7a4208 */ /* 0x000fe40003000000 */
[CC--:B------:R-:W-:Y:S02]  /*9be0*/  FSETP.GEU.AND P6, PT, R121.reuse, R34.reuse, PT ;  /* 0x000000227900720b */ /* 0x0c0fe40003fce000 */
[----:B------:R-:W-:Y:S02]  /*9bf0*/  PRMT R5, R4, 0x7632, R5 ;  /* 0x0000763204057816 */ /* 0x000fe40000000005 */
[C---:B------:R-:W-:Y:S02]  /*9c00*/  FSEL R6, R121.reuse, R34, !P6 ;  /* 0x0000002279067208 */ /* 0x040fe40007000000 */
[----:B------:R-:W-:Y:S02]  /*9c10*/  FSETP.NAN.AND P6, PT, R121, R121, PT ;  /* 0x000000797900720b */ /* 0x000fe40003fc8000 */
[----:B------:R-:W-:-:S02]  /*9c20*/  PRMT R7, R8, 0x7632, R7 ;  /* 0x0000763208077816 */ /* 0x000fc40000000007 */
[----:B------:R-:W-:Y:S01]  /*9c30*/  @P4 FSEL R121, R121, R6, P6 ;  /* 0x0000000679794208 */ /* 0x000fe20003000000 */
[----:B------:R-:W-:Y:S02]  /*9c40*/  IMAD.U32 R6, R5, 0x10000, RZ ;  /* 0x0001000005067824 */ /* 0x000fe400078e00ff */
[----:B------:R-:W-:Y:S02]  /*9c50*/  IMAD.U32 R10, R7, 0x10000, RZ ;  /* 0x00010000070a7824 */ /* 0x000fe400078e00ff */
[----:B------:R-:W-:Y:S02]  /*9c60*/  FADD R6, R6, R53 ;  /* 0x0000003506067221 */ /* 0x000fe40000000000 */
[----:B------:R-:W-:Y:S02]  /*9c70*/  FADD R54, R10, R57 ;  /* 0x000000390a367221 */ /* 0x000fe40000000000 */
[----:B------:R-:W-:-:S04]  /*9c80*/  FADD R48, R6, 1 ;  /* 0x3f80000006307421 */ /* 0x000fc80000000000 */
[----:B------:R-:W-:-:S05]  /*9c90*/  FFMA R49, R21, R48, R54 ;  /* 0x0000003015317223 */ /* 0x000fca0000000036 */
[----:B------:R-:W-:-:S04]  /*9ca0*/  FSETP.GEU.AND P6, PT, R120, R49, PT ;  /* 0x000000317800720b */ /* 0x000fc80003fce000 */
[C---:B------:R-:W-:Y:S02]  /*9cb0*/  FSEL R5, R120.reuse, R49, !P6 ;  /* 0x0000003178057208 */ /* 0x040fe40007000000 */
[----:B------:R-:W-:-:S04]  /*9cc0*/  FSETP.NAN.AND P6, PT, R120, R120, PT ;  /* 0x000000787800720b */ /* 0x000fc80003fc8000 */
        /* <DEDUP_REMOVED lines=25> */
[----:B------:R-:W-:Y:S01]  /*9e60*/  FSETP.NAN.AND P6, PT, R115, R115, PT ;  /* 0x000000737300720b */ /* 0x000fe20003fc8000 */
[----:B------:R-:W-:Y:S01]  /*9e70*/  IMAD.U32 R21, R12, 0x10000, RZ ;  /* 0x000100000c157824 */ /* 0x000fe200078e00ff */
[C---:B------:R-:W-:Y:S01]  /*9e80*/  PRMT R5, R13.reuse, 0x7632, R5 ;  /* 0x000076320d057816 */ /* 0x040fe20000000005 */
[----:B------:R-:W-:Y:S01]  /*9e90*/  IMAD.U32 R53, R13, 0x10000, RZ ;  /* 0x000100000d357824 */ /* 0x000fe200078e00ff */
[----:B------:R-:W-:Y:S01]  /*9ea0*/  @P4 FSEL R115, R115, R4, P6 ;  /* 0x0000000473734208 */ /* 0x000fe20003000000 */
[----:B------:R-:W-:Y:S01]  /*9eb0*/  IMAD.U32 R57, R14, 0x10000, RZ ;  /* 0x000100000e397824 */ /* 0x000fe200078e00ff */
[----:B------:R-:W-:Y:S01]  /*9ec0*/  PRMT R4, R12, 0x7632, R4 ;  /* 0x000076320c047816 */ /* 0x000fe20000000004 */
[----:B------:R-:W-:Y:S01]  /*9ed0*/  IMAD.U32 R75, R16, 0x10000, RZ ;  /* 0x00010000104b7824 */ /* 0x000fe200078e00ff */
[----:B------:R-:W-:Y:S01]  /*9ee0*/  PRMT R6, R14, 0x7632, R6 ;  /* 0x000076320e067816 */ /* 0x000fe20000000006 */
[----:B------:R-:W-:Y:S01]  /*9ef0*/  IMAD.U32 R159, R17, 0x10000, RZ ;  /* 0x00010000119f7824 */ /* 0x000fe200078e00ff */
[----:B------:R-:W-:Y:S01]  /*9f00*/  PRMT R7, R15, 0x7632, R7 ;  /* 0x000076320f077816 */ /* 0x000fe20000000007 */
[----:B------:R-:W-:Y:S01]  /*9f10*/  IMAD.U32 R161, R18, 0x10000, RZ ;  /* 0x0001000012a17824 */ /* 0x000fe200078e00ff */
[----:B------:R-:W-:-:S02]  /*9f20*/  PRMT R8, R16, 0x7632, R8 ;  /* 0x0000763210087816 */ /* 0x000fc40000000008 */
[----:B------:R-:W-:Y:S02]  /*9f30*/  PRMT R9, R17, 0x7632, R9 ;  /* 0x0000763211097816 */ /* 0x000fe40000000009 */
[----:B------:R-:W-:Y:S02]  /*9f40*/  PRMT R10, R18, 0x7632, R10 ;  /* 0x00007632120a7816 */ /* 0x000fe4000000000a */
[----:B------:R-:W-:Y:S01]  /*9f50*/  PRMT R11, R19, 0x7632, R11 ;  /* 0x00007632130b7816 */ /* 0x000fe2000000000b */
[----:B------:R-:W-:Y:S01]  /*9f60*/  IMAD.U32 R65, R15, 0x10000, RZ ;  /* 0x000100000f417824 */ /* 0x000fe200078e00ff */
[C---:B------:R-:W-:Y:S01]  /*9f70*/  FADD R13, -R150.reuse, R21 ;  /* 0x00000015960d7221 */ /* 0x040fe20000000100 */
[C---:B------:R-:W-:Y:S01]  /*9f80*/  FADD R15, -R150.reuse, R53 ;  /* 0x00000035960f7221 */ /* 0x040fe20000000100 */
[----:B------:R-:W-:Y:S01]  /*9f90*/  FADD R17, -R150, R57 ;  /* 0x0000003996117221 */ /* 0x000fe20000000100 */
[----:B------:R-:W-:Y:S01]  /*9fa0*/  IMAD.U32 R23, R4, 0x10000, RZ ;  /* 0x0001000004177824 */ /* 0x000fe200078e00ff */
[C---:B------:R-:W-:Y:S01]  /*9fb0*/  FADD R21, -R150.reuse, R75 ;  /* 0x0000004b96157221 */ /* 0x040fe20000000100 */
[----:B------:R-:W-:Y:S01]  /*9fc0*/  IMAD.U32 R55, R5, 0x10000, RZ ;  /* 0x0001000005377824 */ /* 0x000fe200078e00ff */
[----:B------:R-:W-:Y:S01]  /*9fd0*/  FADD R53, -R150, R159 ;  /* 0x0000009f96357221 */ /* 0x000fe20000000100 */
[----:B------:R-:W-:Y:S01]  /*9fe0*/  IMAD.U32 R59, R6, 0x10000, RZ ;  /* 0x00010000063b7824 */ /* 0x000fe200078e00ff */
[----:B------:R-:W-:Y:S01]  /*9ff0*/  FADD R57, -R150, R161 ;  /* 0x000000a196397221 */ /* 0x000fe20000000100 */
[----:B------:R-:W-:-:S02]  /*a000*/  IMAD.U32 R67, R7, 0x10000, RZ ;  /* 0x0001000007437824 */ /* 0x000fc400078e00ff */
[----:B------:R-:W-:Y:S02]  /*a010*/  IMAD.U32 R163, R19, 0x10000, RZ ;  /* 0x0001000013a37824 */ /* 0x000fe400078e00ff */
[----:B------:R-:W-:Y:S02]  /*a020*/  IMAD.U32 R157, R8, 0x10000, RZ ;  /* 0x00010000089d7824 */ /* 0x000fe400078e00ff */
[----:B------:R-:W-:Y:S02]  /*a030*/  IMAD.U32 R75, R9, 0x10000, RZ ;  /* 0x00010000094b7824 */ /* 0x000fe400078e00ff */
[----:B------:R-:W-:Y:S02]  /*a040*/  IMAD.U32 R159, R10, 0x10000, RZ ;  /* 0x000100000a9f7824 */ /* 0x000fe400078e00ff */
        /* <DEDUP_REMOVED lines=31> */
[----:B------:R-:W-:Y:S04]  /*a240*/  STS.128 [R167+0x30], R16 ;  /* 0x00003010a7007388 */ /* 0x000fe80000000c00 */
[----:B------:R-:W-:Y:S06]  /*a250*/  BAR.SYNC.DEFER_BLOCKING 0x0 ;  /* 0x0000000000007b1d */ /* 0x000fec0000010000 */
[----:B------:R-:W0:Y:S01]  /*a260*/  LDS.128 R20, [R166+0x1000] ;  /* 0x00100000a6147984 */ /* 0x000e220000000c00 */
[----:B------:R-:W-:Y:S01]  /*a270*/  ISETP.LT.AND P5, PT, R172, 0xe10, !P5 ;  /* 0x00000e10ac00780c */ /* 0x000fe20006fa1270 */
[----:B0-----:R-:W-:-:S05]  /*a280*/  FFMA R69, R20, R69, R73 ;  /* 0x0000004514457223 */ /* 0x001fca0000000049 */
[----:B------:R-:W-:Y:S01]  /*a290*/  FSETP.GEU.AND P6, PT, R114, R69, PT ;  /* 0x000000457200720b */ /* 0x000fe20003fce000 */
[----:B------:R-:W-:-:S03]  /*a2a0*/  FFMA R8, R21, R48, R54 ;  /* 0x0000003015087223 */ /* 0x000fc60000000036 */
[C---:B------:R-:W-:Y:S02]  /*a2b0*/  FSEL R53, R114.reuse, R69, !P6 ;  /* 0x0000004572357208 */ /* 0x040fe40007000000 */
[----:B------:R-:W-:-:S04]  /*a2c0*/  FSETP.NAN.AND P6, PT, R114, R114, PT ;  /* 0x000000727200720b */ /* 0x000fc80003fc8000 */
[----:B------:R-:W-:Y:S02]  /*a2d0*/  @P5 FSEL R114, R114, R53, P6 ;  /* 0x0000003572725208 */ /* 0x000fe40003000000 */
        /* <DEDUP_REMOVED lines=30> */
[----:B------:R-:W0:Y:S02]  /*a4c0*/  LDS.128 R4, [R166+0x1010] ;  /* 0x00101000a6047984 */ /* 0x000e240000000c00 */
        /* <DEDUP_REMOVED lines=42> */
[----:B------:R-:W-:Y:S02]  /*a770*/  @!P1 FSEL R98, R98, R9, P6 ;  /* 0x0000000962629208 */ /* 0x000fe40003000000 */
        /* <DEDUP_REMOVED lines=10> */
[----:B------:R-:W-:-:S04]  /*a820*/  FSETP.GEU.AND P6, PT, R95, R15, PT ;  /* 0x0000000f5f00720b */ /* 0x000fc80003fce000 */
[C---:B------:R-:W-:Y:S02]  /*a830*/  FSEL R4, R95.reuse, R15, !P6 ;  /* 0x0000000f5f047208 */ /* 0x040fe40007000000 */
        /* <DEDUP_REMOVED lines=18> */
[----:B------:R-:W0:Y:S02]  /*a960*/  LDS.128 R4, [R166] ;  /* 0x00000000a6047984 */ /* 0x000e240000000c00 */
        /* <DEDUP_REMOVED lines=26> */
[----:B------:R-:W-:Y:S01]  /*ab10*/  FSETP.NAN.AND P6, PT, R85, R85, PT ;  /* 0x000000555500720b */ /* 0x000fe20003fc8000 */
[----:B------:R-:W-:-:S03]  /*ab20*/  IMAD R21, R0, 0x1800, R154 ;  /* 0x0000180000157824 */ /* 0x000fc600078e029a */
[----:B------:R-:W-:Y:S02]  /*ab30*/  @!P1 FSEL R85, R85, R4, P6 ;  /* 0x0000000455559208 */ /* 0x000fe40003000000 */
[C---:B------:R-:W-:Y:S01]  /*ab40*/  FSETP.GT.AND P6, PT, R84.reuse, R64, PT ;  /* 0x000000405400720b */ /* 0x040fe20003fc4000 */
[----:B------:R-:W-:Y:S01]  /*ab50*/  IMAD.WIDE R12, R21, R136, c[0x0][0x1a8] ;  /* 0x00006a00150c7625 */ /* 0x000fe200078e0288 */
[----:B------:R-:W-:Y:S02]  /*ab60*/  F2FP.BF16.PACK_AB R18, R81, R80 ;  /* 0x000000505112723e */ /* 0x000fe400000010ff */
[----:B------:R-:W-:Y:S02]  /*ab70*/  FSEL R5, R84, R64, P6 ;  /* 0x0000004054057208 */ /* 0x000fe40003000000 */
[----:B------:R-:W-:Y:S02]  /*ab80*/  F2FP.BF16.PACK_AB R19, R83, R82 ;  /* 0x000000525313723e */ /* 0x000fe400000010ff */
[----:B------:R-:W-:-:S02]  /*ab90*/  F2FP.BF16.PACK_AB R16, R77, R76 ;  /* 0x0000004c4d10723e */ /* 0x000fc400000010ff */
[----:B------:R-:W-:Y:S01]  /*aba0*/  F2FP.BF16.PACK_AB R17, R79, R78 ;  /* 0x0000004e4f11723e */ /* 0x000fe200000010ff */
[----:B------:R-:W-:Y:S01]  /*abb0*/  IMAD R155, R0, 0x1800, R155 ;  /* 0x00001800009b7824 */ /* 0x000fe200078e029b */
[C---:B------:R-:W-:Y:S02]  /*abc0*/  FSETP.NAN.AND P6, PT, R84.reuse, R84, PT ;  /* 0x000000545400720b */ /* 0x040fe40003fc8000 */
[----:B------:R-:W-:Y:S01]  /*abd0*/  F2FP.BF16.PACK_AB R6, R61, R60 ;  /* 0x0000003c3d06723e */ /* 0x000fe200000010ff */
[----:B------:R0:W-:Y:S01]  /*abe0*/  @!P0 STG.E.128 [R12.64], R16 ;  /* 0x000000100c008986 */ /* 0x0001e2000c101d12 */
[----:B------:R-:W-:Y:S02]  /*abf0*/  @!P1 FSEL R84, R84, R5, P6 ;  /* 0x0000000554549208 */ /* 0x000fe40003000000 */
[----:B------:R-:W-:Y:S02]  /*ac00*/  F2FP.BF16.PACK_AB R7, R63, R62 ;  /* 0x0000003e3f07723e */ /* 0x000fe400000010ff */
[----:B------:R-:W-:-:S02]  /*ac10*/  F2FP.BF16.PACK_AB R4, R49, R46 ;  /* 0x0000002e3104723e */ /* 0x000fc400000010ff */
[----:B------:R-:W-:Y:S02]  /*ac20*/  F2FP.BF16.PACK_AB R5, R43, R34 ;  /* 0x000000222b05723e */ /* 0x000fe400000010ff */
[----:B------:R-:W-:Y:S01]  /*ac30*/  F2FP.BF16.PACK_AB R9, R23, R22 ;  /* 0x000000161709723e */ /* 0x000fe200000010ff */
[----:B0-----:R-:W-:-:S05]  /*ac40*/  IMAD.WIDE R16, R155, R136, c[0x0][0x1a8] ;  /* 0x00006a009b107625 */ /* 0x001fca00078e0288 */
[----:B------:R0:W-:Y:S01]  /*ac50*/  @P4 STG.E.128 [R16.64], R4 ;  /* 0x0000000410004986 */ /* 0x0001e2000c101d12 */
[----:B------:R-:W-:-:S04]  /*ac60*/  FSETP.GT.AND P4, PT, R153, R25, PT ;  /* 0x000000199900720b */ /* 0x000fc80003f84000 */
[C---:B------:R-:W-:Y:S02]  /*ac70*/  FSEL R22, R153.reuse, R25, P4 ;  /* 0x0000001999167208 */ /* 0x040fe40002000000 */
[----:B------:R-:W-:-:S04]  /*ac80*/  FSETP.NAN.AND P4, PT, R153, R153, PT ;  /* 0x000000999900720b */ /* 0x000fc80003f88000 */
[----:B------:R-:W-:Y:S02]  /*ac90*/  @!P1 FSEL R153, R153, R22, P4 ;  /* 0x0000001699999208 */ /* 0x000fe40002000000 */
[-C--:B------:R-:W-:Y:S02]  /*aca0*/  FSETP.GEU.AND P4, PT, R135, R78.reuse, PT ;  /* 0x0000004e8700720b */ /* 0x080fe40003f8e000 */
[----:B------:R-:W-:Y:S02]  /*acb0*/  IADD3 R19, R21, 0xc00, RZ ;  /* 0x00000c0015137810 */ /* 0x000fe40007ffe0ff */
[----:B------:R-:W-:Y:S02]  /*acc0*/  FSEL R78, R135, R78, !P4 ;  /* 0x0000004e874e7208 */ /* 0x000fe40006000000 */
[----:B------:R-:W-:Y:S02]  /*acd0*/  IADD3 R21, R155, 0xc00, RZ ;  /* 0x00000c009b157810 */ /* 0x000fe40007ffe0ff */
[----:B------:R-:W-:Y:S01]  /*ace0*/  PLOP3.LUT P4, PT, PT, PT, UP0, 0x80, 0x0 ;  /* 0x000000000000781c */ /* 0x000fe20003f8f008 */
[----:B------:R-:W-:Y:S01]  /*acf0*/  IMAD.WIDE R18, R19, R136, c[0x0][0x1a8] ;  /* 0x00006a0013127625 */ /* 0x000fe200078e0288 */
[----:B------:R-:W-:-:S02]  /*ad00*/  F2FP.BF16.PACK_AB R14, R14, R31 ;  /* 0x0000001f0e0e723e */ /* 0x000fc400000010ff */
[----:B------:R-:W-:Y:S01]  /*ad10*/  F2FP.BF16.PACK_AB R15, R15, R38 ;  /* 0x000000260f0f723e */ /* 0x000fe200000010ff */
[----:B------:R-:W-:Y:S01]  /*ad20*/  IMAD.WIDE R20, R21, R136, c[0x0][0x1a8] ;  /* 0x00006a0015147625 */ /* 0x000fe200078e0288 */
[----:B------:R-:W-:Y:S02]  /*ad30*/  F2FP.BF16.PACK_AB R12, R28, R33 ;  /* 0x000000211c0c723e */ /* 0x000fe400000010ff */
[----:B------:R-:W-:Y:S02]  /*ad40*/  F2FP.BF16.PACK_AB R13, R64, R25 ;  /* 0x00000019400d723e */ /* 0x000fe400000010ff */
[----:B------:R-:W-:Y:S02]  /*ad50*/  F2FP.BF16.PACK_AB R8, R8, R69 ;  /* 0x000000450808723e */ /* 0x000fe400000010ff */
[----:B------:R-:W-:Y:S02]  /*ad60*/  F2FP.BF16.PACK_AB R10, R10, R51 ;  /* 0x000000330a0a723e */ /* 0x000fe400000010ff */
[----:B------:R-:W-:Y:S01]  /*ad70*/  F2FP.BF16.PACK_AB R11, R11, R32 ;  /* 0x000000200b0b723e */ /* 0x000fe200000010ff */
[----:B------:R0:W-:Y:S01]  /*ad80*/  @!P1 STG.E.128 [R18.64], R12 ;  /* 0x0000000c12009986 */ /* 0x0001e2000c101d12 */
[----:B------:R-:W-:-:S03]  /*ad90*/  UPLOP3.LUT UP0, UPT, UPT, UPT, UPT, 0x40, 0x0 ;  /* 0x000000000000789c */ /* 0x000fc60003f0e870 */
[----:B------:R0:W-:Y:S01]  /*ada0*/  @P5 STG.E.128 [R20.64], R8 ;  /* 0x0000000814005986 */ /* 0x0001e2000c101d12 */
[----:B------:R-:W-:Y:S01]  /*adb0*/  FSETP.NAN.AND P5, PT, R135, R135, PT ;  /* 0x000000878700720b */ /* 0x000fe20003fa8000 */
[----:B------:R-:W-:-:S03]  /*adc0*/  IMAD.MOV.U32 R56, RZ, RZ, 0x800 ;  /* 0x00000800ff387424 */ /* 0x000fc600078e00ff */
[----:B------:R-:W-:Y:S01]  /*add0*/  @!P0 FSEL R135, R135, R78, P5 ;  /* 0x0000004e87878208 */ /* 0x000fe20002800000 */
[----:B------:R-:W-:Y:S01]  /*ade0*/  @!P4 CALL.REL.NOINC `(.L_x_3) ;  /* 0x000000100000c944 */ /* 0x000fe20003c00000 */
[----:B------:R-:W-:Y:S05]  /*adf0*/  BRA `(.L_x_4) ;  /* 0xffffd8f000007947 */ /* 0x000fea000383ffff */
.L_x_3:
[----:B------:R-:W-:Y:S01]  /*ae00*/  BAR.SYNC.DEFER_BLOCKING 0x0 ;  /* 0x0000000000007b1d */ /* 0x000fe20000010000 */
[C---:B------:R-:W-:Y:S01]  /*ae10*/  FSETP.NAN.AND P1, PT, R132.reuse, R132, PT ;  /* 0x000000848400720b */ /* 0x040fe20003f28000 */
[----:B------:R-:W-:Y:S01]  /*ae20*/  UPLOP3.LUT UP0, UPT, UPT, UPT, UPT, 0x80, 0x0 ;  /* 0x000000000000789c */ /* 0x000fe20003f0f070 */
[CC--:B------:R-:W-:Y:S02]  /*ae30*/  FSETP.GEU.AND P4, PT, R132.reuse, R131.reuse, PT ;  /* 0x000000838400720b */ /* 0x0c0fe40003f8e000 */
[----:B------:R-:W-:Y:S01]  /*ae40*/  FSEL R131, R132, R131, P1 ;  /* 0x0000008384837208 */ /* 0x000fe20000800000 */
[----:B------:R-:W-:Y:S01]  /*ae50*/  UMOV UR4, URZ ;  /* 0x0000003f00047c82 */ /* 0x000fe20008000000 */
[----:B------:R-:W-:Y:S02]  /*ae60*/  ISETP.GE.AND P6, PT, R2, 0x8, PT ;  /* 0x000000080200780c */ /* 0x000fe40003fc6270 */
[----:B------:R-:W-:-:S02]  /*ae70*/  FSEL R132, R132, R131, !P4 ;  /* 0x0000008384847208 */ /* 0x000fc40006000000 */
[----:B0-----:R-:W-:Y:S02]  /*ae80*/  LOP3.LUT R11, R2, 0x1, RZ, 0xc0, !PT ;  /* 0x00000001020b7812 */ /* 0x001fe400078ec0ff */
[C---:B------:R-:W-:Y:S02]  /*ae90*/  FSETP.GEU.AND P4, PT, R132.reuse, R135, PT ;  /* 0x000000878400720b */ /* 0x040fe40003f8e000 */
[----:B------:R-:W-:-:S11]  /*aea0*/  FSETP.NAN.AND P1, PT, R132, R132, PT ;  /* 0x000000848400720b */ /* 0x000fd60003f28000 */
[----:B------:R-:W-:-:S04]  /*aeb0*/  @P4 FSEL R132, R132, R135, P1 ;  /* 0x0000008784844208 */ /* 0x000fc80000800000 */
[C---:B------:R-:W-:Y:S02]  /*aec0*/  FSETP.GEU.AND P4, PT, R132.reuse, R138, PT ;  /* 0x0000008a8400720b */ /* 0x040fe40003f8e000 */
[----:B------:R-:W-:-:S11]  /*aed0*/  FSETP.NAN.AND P1, PT, R132, R132, PT ;  /* 0x000000848400720b */ /* 0x000fd60003f28000 */
[----:B------:R-:W-:Y:S02]  /*aee0*/  @P4 FSEL R132, R132, R138, P1 ;  /* 0x0000008a84844208 */ /* 0x000fe40000800000 */
[----:B------:R-:W-:Y:S02]  /*aef0*/  FSETP.NAN.AND P1, PT, R88, R88, PT ;  /* 0x000000585800720b */ /* 0x000fe40003f28000 */
[C---:B------:R-:W-:Y:S02]  /*af00*/  FSETP.GEU.AND P5, PT, R132.reuse, R139, PT ;  /* 0x0000008b8400720b */ /* 0x040fe40003fae000 */
[----:B------:R-:W-:-:S11]  /*af10*/  FSETP.NAN.AND P4, PT, R132, R132, PT ;  /* 0x000000848400720b */ /* 0x000fd60003f88000 */
[----:B------:R-:W-:Y:S02]  /*af20*/  @P5 FSEL R132, R132, R139, P4 ;  /* 0x0000008b84845208 */ /* 0x000fe40002000000 */
[-C--:B------:R-:W-:Y:S02]  /*af30*/  FSETP.GEU.AND P5, PT, R88, R87.reuse, PT ;  /* 0x000000575800720b */ /* 0x080fe40003fae000 */
[----:B------:R-:W-:Y:S02]  /*af40*/  FSETP.GEU.AND P4, PT, R132, R140, PT ;  /* 0x0000008c8400720b */ /* 0x000fe40003f8e000 */
[----:B------:R-:W-:-:S04]  /*af50*/  FSEL R87, R88, R87, P1 ;  /* 0x0000005758577208 */ /* 0x000fc80000800000 */
[----:B------:R-:W-:Y:S02]  /*af60*/  FSEL R87, R88, R87, !P5 ;  /* 0x0000005758577208 */ /* 0x000fe40006800000 */
[----:B------:R-:W-:Y:S02]  /*af70*/  FSETP.NAN.AND P5, PT, R132, R132, PT ;  /* 0x000000848400720b */ /* 0x000fe40003fa8000 */
[----:B------:R-:W-:-:S03]  /*af80*/  FSETP.GEU.AND P1, PT, R87, R90, PT ;  /* 0x0000005a5700720b */ /* 0x000fc60003f2e000 */
[----:B------:R-:W-:Y:S02]  /*af90*/  @P4 FSEL R132, R132, R140, P5 ;  /* 0x0000008c84844208 */ /* 0x000fe40002800000 */
[----:B------:R-:W-:Y:S02]  /*afa0*/  FSETP.NAN.AND P5, PT, R87, R87, PT ;  /* 0x000000575700720b */ /* 0x000fe40003fa8000 */
[----:B------:R-:W-:-:S06]  /*afb0*/  FSETP.GEU.AND P4, PT, R132, R141, PT ;  /* 0x0000008d8400720b */ /* 0x000fcc0003f8e000 */
[----:B------:R-:W-:Y:S02]  /*afc0*/  @P1 FSEL R87, R87, R90, P5 ;  /* 0x0000005a57571208 */ /* 0x000fe40002800000 */
        /* <DEDUP_REMOVED lines=57> */
[----:B------:R-:W-:-:S03]  /*b360*/  FSETP.NAN.AND P4, PT, R87, R87, PT ;  /* 0x000000575700720b */ /* 0x000fc60003f88000 */
[----:B------:R-:W0:Y:S05]  /*b370*/  SHFL.BFLY PT, R5, R132, 0x10, 0x1f ;  /* 0x0e001f0084057f89 */ /* 0x000e2a00000e0000 */
[----:B------:R-:W-:Y:S02]  /*b380*/  @P1 FSEL R87, R87, R106, P4 ;  /* 0x0000006a57571208 */ /* 0x000fe40002000000 */
[----:B------:R-:W-:Y:S02]  /*b390*/  FSETP.NAN.AND P1, PT, R132, R132, PT ;  /* 0x000000848400720b */ /* 0x000fe40003f28000 */
[C---:B------:R-:W-:Y:S02]  /*b3a0*/  FSETP.GEU.AND P5, PT, R87.reuse, R105, PT ;  /* 0x000000695700720b */ /* 0x040fe40003fae000 */
[----:B------:R-:W-:-:S11]  /*b3b0*/  FSETP.NAN.AND P4, PT, R87, R87, PT ;  /* 0x000000575700720b */ /* 0x000fd60003f88000 */
[----:B------:R-:W-:Y:S02]  /*b3c0*/  @P5 FSEL R87, R87, R105, P4 ;  /* 0x0000006957575208 */ /* 0x000fe40002000000 */
[CC--:B0-----:R-:W-:Y:S02]  /*b3d0*/  FSETP.GEU.AND P5, PT, R132.reuse, R5.reuse, PT ;  /* 0x000000058400720b */ /* 0x0c1fe40003fae000 */
[C---:B------:R-:W-:Y:S02]  /*b3e0*/  FSETP.GEU.AND P4, PT, R87.reuse, R104, PT ;  /* 0x000000685700720b */ /* 0x040fe40003f8e000 */
[----:B------:R-:W-:Y:S02]  /*b3f0*/  @!P1 FSEL R132, R132, R5, !P5 ;  /* 0x0000000584849208 */ /* 0x000fe40006800000 */
[----:B------:R-:W-:-:S03]  /*b400*/  FSETP.NAN.AND P1, PT, R87, R87, PT ;  /* 0x000000575700720b */ /* 0x000fc60003f28000 */
[----:B------:R-:W0:Y:S06]  /*b410*/  SHFL.BFLY PT, R5, R132, 0x8, 0x1f ;  /* 0x0d001f0084057f89 */ /* 0x000e2c00000e0000 */
[----:B------:R-:W-:-:S04]  /*b420*/  @P4 FSEL R87, R87, R104, P1 ;  /* 0x0000006857574208 */ /* 0x000fc80000800000 */
[C---:B------:R-:W-:Y:S02]  /*b430*/  FSETP.GEU.AND P4, PT, R87.reuse, R103, PT ;  /* 0x000000675700720b */ /* 0x040fe40003f8e000 */
[----:B------:R-:W-:-:S11]  /*b440*/  FSETP.NAN.AND P1, PT, R87, R87, PT ;  /* 0x000000575700720b */ /* 0x000fd60003f28000 */
[----:B------:R-:W-:Y:S02]  /*b450*/  @P4 FSEL R87, R87, R103, P1 ;  /* 0x0000006757574208 */ /* 0x000fe40000800000 */
[CC--:B0-----:R-:W-:Y:S02]  /*b460*/  FSETP.GEU.AND P4, PT, R132.reuse, R5.reuse, PT ;  /* 0x000000058400720b */ /* 0x0c1fe40003f8e000 */
[C---:B------:R-:W-:Y:S01]  /*b470*/  FSETP.NAN.AND P1, PT, R132.reuse, R132, PT ;  /* 0x000000848400720b */ /* 0x040fe20003f28000 */
[----:B------:R-:W0:Y:S10]  /*b480*/  SHFL.BFLY PT, R4, R87, 0x10, 0x1f ;  /* 0x0e001f0057047f89 */ /* 0x000e3400000e0000 */
[----:B------:R-:W-:-:S02]  /*b490*/  @P4 FSEL R132, R132, R5, P1 ;  /* 0x0000000584844208 */ /* 0x000fc40000800000 */
[----:B------:R-:W-:-:S03]  /*b4a0*/  FSETP.NAN.AND P1, PT, R87, R87, PT ;  /* 0x000000575700720b */ /* 0x000fc60003f28000 */
[----:B------:R-:W1:Y:S01]  /*b4b0*/  SHFL.BFLY PT, R5, R132, 0x4, 0x1f ;  /* 0x0c801f0084057f89 */ /* 0x000e6200000e0000 */
[----:B0-----:R-:W-:-:S09]  /*b4c0*/  FSETP.GEU.AND P4, PT, R87, R4, PT ;  /* 0x000000045700720b */ /* 0x001fd20003f8e000 */
[----:B------:R-:W-:Y:S02]  /*b4d0*/  @!P1 FSEL R87, R87, R4, !P4 ;  /* 0x0000000457579208 */ /* 0x000fe40006000000 */
[----:B------:R-:W-:-:S03]  /*b4e0*/  FSETP.NAN.AND P1, PT, R132, R132, PT ;  /* 0x000000848400720b */ /* 0x000fc60003f28000 */
[----:B------:R-:W0:Y:S01]  /*b4f0*/  SHFL.BFLY PT, R4, R87, 0x8, 0x1f ;  /* 0x0d001f0057047f89 */ /* 0x000e2200000e0000 */
[----:B-1----:R-:W-:-:S13]  /*b500*/  FSETP.GEU.AND P4, PT, R132, R5, PT ;  /* 0x000000058400720b */ /* 0x002fda0003f8e000 */
[----:B------:R-:W-:Y:S02]  /*b510*/  @P4 FSEL R132, R132, R5, P1 ;  /* 0x0000000584844208 */ /* 0x000fe40000800000 */
[C---:B------:R-:W-:Y:S02]  /*b520*/  FSETP.NAN.AND P1, PT, R87.reuse, R87, PT ;  /* 0x000000575700720b */ /* 0x040fe40003f28000 */
[----:B0-----:R-:W-:Y:S01]  /*b530*/  FSETP.GEU.AND P4, PT, R87, R4, PT ;  /* 0x000000045700720b */ /* 0x001fe20003f8e000 */
[----:B------:R-:W0:-:S12]  /*b540*/  SHFL.BFLY PT, R5, R132, 0x2, 0x1f ;  /* 0x0c401f0084057f89 */ /* 0x000e1800000e0000 */
[----:B------:R-:W-:Y:S02]  /*b550*/  @P4 FSEL R87, R87, R4, P1 ;  /* 0x0000000457574208 */ /* 0x000fe40000800000 */
[C---:B------:R-:W-:Y:S02]  /*b560*/  FSETP.NAN.AND P4, PT, R132.reuse, R132, PT ;  /* 0x000000848400720b */ /* 0x040fe40003f88000 */
[----:B------:R-:W-:Y:S01]  /*b570*/  FSETP.NAN.AND P1, PT, R133, R133, PT ;  /* 0x000000858500720b */ /* 0x000fe20003f28000 */
[----:B------:R-:W1:Y:S01]  /*b580*/  SHFL.BFLY PT, R4, R87, 0x4, 0x1f ;  /* 0x0c801f0057047f89 */ /* 0x000e6200000e0000 */
[----:B0-----:R-:W-:-:S13]  /*b590*/  FSETP.GEU.AND P5, PT, R132, R5, PT ;  /* 0x000000058400720b */ /* 0x001fda0003fae000 */
[----:B------:R-:W-:Y:S02]  /*b5a0*/  @P5 FSEL R132, R132, R5, P4 ;  /* 0x0000000584845208 */ /* 0x000fe40002000000 */
[CC--:B------:R-:W-:Y:S02]  /*b5b0*/  FSETP.GT.AND P4, PT, R133.reuse, R134.reuse, PT ;  /* 0x000000868500720b */ /* 0x0c0fe40003f84000 */
[----:B------:R-:W-:Y:S01]  /*b5c0*/  FSEL R134, R133, R134, P1 ;  /* 0x0000008685867208 */ /* 0x000fe20000800000 */
[----:B------:R-:W-:Y:S01]  /*b5d0*/  SHFL.BFLY PT, R5, R132, 0x1, 0x1f ;  /* 0x0c201f0084057f89 */ /* 0x000fe200000e0000 */
[----:B------:R-:W-:Y:S02]  /*b5e0*/  FSETP.NAN.AND P5, PT, R85, R85, PT ;  /* 0x000000555500720b */ /* 0x000fe40003fa8000 */
[----:B-1----:R-:W-:Y:S02]  /*b5f0*/  FSETP.GEU.AND P1, PT, R87, R4, PT ;  /* 0x000000045700720b */ /* 0x002fe40003f2e000 */
[----:B------:R-:W-:-:S02]  /*b600*/  FSEL R134, R133, R134, P4 ;  /* 0x0000008685867208 */ /* 0x000fc40002000000 */
[CC--:B------:R-:W-:Y:S02]  /*b610*/  FSETP.GT.AND P4, PT, R85.reuse, R86.reuse, PT ;  /* 0x000000565500720b */ /* 0x0c0fe40003f84000 */
[C---:B------:R-:W-:Y:S02]  /*b620*/  FSEL R86, R85.reuse, R86, P5 ;  /* 0x0000005655567208 */ /* 0x040fe40002800000 */
[----:B------:R-:W-:Y:S02]  /*b630*/  FSETP.GT.AND P5, PT, R134, R143, PT ;  /* 0x0000008f8600720b */ /* 0x000fe40003fa4000 */
[----:B------:R-:W-:Y:S02]  /*b640*/  FSEL R85, R85, R86, P4 ;  /* 0x0000005655557208 */ /* 0x000fe40002000000 */
[----:B------:R-:W-:-:S04]  /*b650*/  FSETP.NAN.AND P4, PT, R87, R87, PT ;  /* 0x000000575700720b */ /* 0x000fc80003f88000 */
[----:B------:R-:W-:Y:S02]  /*b660*/  @P1 FSEL R87, R87, R4, P4 ;  /* 0x0000000457571208 */ /* 0x000fe40002000000 */
[C---:B------:R-:W-:Y:S02]  /*b670*/  FSETP.NAN.AND P4, PT, R134.reuse, R134, PT ;  /* 0x000000868600720b */ /* 0x040fe40003f88000 */
[C---:B------:R-:W-:Y:S01]  /*b680*/  FSETP.GT.AND P1, PT, R85.reuse, R153, PT ;  /* 0x000000995500720b */ /* 0x040fe20003f24000 */
[----:B------:R-:W0:Y:S01]  /*b690*/  SHFL.BFLY PT, R4, R87, 0x2, 0x1f ;  /* 0x0c401f0057047f89 */ /* 0x000e2200000e0000 */
[----:B------:R-:W-:Y:S02]  /*b6a0*/  @!P5 FSEL R134, R134, R143, P4 ;  /* 0x0000008f8686d208 */ /* 0x000fe40002000000 */
[----:B------:R-:W-:Y:S02]  /*b6b0*/  FSETP.NAN.AND P5, PT, R85, R85, PT ;  /* 0x000000555500720b */ /* 0x000fe40003fa8000 */
[----:B------:R-:W-:-:S07]  /*b6c0*/  FSETP.GT.AND P4, PT, R134, R144, PT ;  /* 0x000000908600720b */ /* 0x000fce0003f84000 */
[----:B------:R-:W-:Y:S02]  /*b6d0*/  @!P1 FSEL R85, R85, R153, P5 ;  /* 0x0000009955559208 */ /* 0x000fe40002800000 */
[C---:B------:R-:W-:Y:S02]  /*b6e0*/  FSETP.NAN.AND P5, PT, R134.reuse, R134, PT ;  /* 0x000000868600720b */ /* 0x040fe40003fa8000 */
[C---:B------:R-:W-:Y:S02]  /*b6f0*/  FSETP.GT.AND P1, PT, R85.reuse, R84, PT ;  /* 0x000000545500720b */ /* 0x040fe40003f24000 */
        /* <DEDUP_REMOVED lines=71> */
[----:B------:R-:W-:Y:S02]  /*bb70*/  FSETP.GT.AND P1, PT, R85, R102, PT ;  /* 0x000000665500720b */ /* 0x000fe40003f24000 */
[----:B------:R-:W-:Y:S02]  /*bb80*/  @!P4 FSEL R134, R134, R126, P5 ;  /* 0x0000007e8686c208 */ /* 0x000fe40002800000 */
[----:B0-----:R-:W-:Y:S02]  /*bb90*/  FSETP.GEU.AND P4, PT, R87, R4, PT ;  /* 0x000000045700720b */ /* 0x001fe40003f8e000 */
[C---:B------:R-:W-:Y:S01]  /*bba0*/  FSETP.NAN.AND P5, PT, R85.reuse, R85, PT ;  /* 0x000000555500720b */ /* 0x040fe20003fa8000 */
[----:B------:R-:W0:Y:S06]  /*bbb0*/  SHFL.BFLY PT, R7, R134, 0x10, 0x1f ;  /* 0x0e001f0086077f89 */ /* 0x000e2c00000e0000 */
[----:B------:R-:W-:-:S02]  /*bbc0*/  @!P1 FSEL R85, R85, R102, P5 ;  /* 0x0000006655559208 */ /* 0x000fc40002800000 */
[C---:B------:R-:W-:Y:S02]  /*bbd0*/  FSETP.NAN.AND P1, PT, R87.reuse, R87, PT ;  /* 0x000000575700720b */ /* 0x040fe40003f28000 */
[----:B------:R-:W-:Y:S02]  /*bbe0*/  FSETP.NAN.AND P5, PT, R134, R134, PT ;  /* 0x000000868600720b */ /* 0x000fe40003fa8000 */
[----:B------:R-:W-:Y:S02]  /*bbf0*/  @P4 FSEL R87, R87, R4, P1 ;  /* 0x0000000457574208 */ /* 0x000fe40000800000 */
[----:B------:R-:W1:Y:S01]  /*bc00*/  SHFL.BFLY PT, R4, R85, 0x10, 0x1f ;  /* 0x0e001f0055047f89 */ /* 0x000e6200000e0000 */
[----:B------:R-:W-:-:S03]  /*bc10*/  FSETP.NAN.AND P4, PT, R85, R85, PT ;  /* 0x000000555500720b */ /* 0x000fc60003f88000 */
[----:B------:R-:W2:Y:S01]  /*bc20*/  SHFL.BFLY PT, R8, R87, 0x1, 0x1f ;  /* 0x0c201f0057087f89 */ /* 0x000ea200000e0000 */
[----:B0-----:R-:W-:-:S04]  /*bc30*/  FSETP.GT.AND P1, PT, R134, R7, PT ;  /* 0x000000078600720b */ /* 0x001fc80003f24000 */
[----:B------:R-:W-:Y:S02]  /*bc40*/  @!P5 FSEL R134, R134, R7, P1 ;  /* 0x000000078686d208 */ /* 0x000fe40000800000 */
[----:B------:R-:W-:-:S03]  /*bc50*/  FSETP.GEU.AND P1, PT, R132, R5, PT ;  /* 0x000000058400720b */ /* 0x000fc60003f2e000 */
[----:B------:R-:W0:Y:S01]  /*bc60*/  SHFL.BFLY PT, R7, R134, 0x8, 0x1f ;  /* 0x0d001f0086077f89 */ /* 0x000e2200000e0000 */
[----:B-1----:R-:W-:-:S04]  /*bc70*/  FSETP.GT.AND P5, PT, R85, R4, PT ;  /* 0x000000045500720b */ /* 0x002fc80003fa4000 */
[----:B------:R-:W-:Y:S02]  /*bc80*/  @!P4 FSEL R85, R85, R4, P5 ;  /* 0x000000045555c208 */ /* 0x000fe40002800000 */
[C---:B--2---:R-:W-:Y:S02]  /*bc90*/  FSETP.GEU.AND P4, PT, R87.reuse, R8, PT ;  /* 0x000000085700720b */ /* 0x044fe40003f8e000 */
[C---:B------:R-:W-:Y:S01]  /*bca0*/  FSETP.NAN.AND P5, PT, R132.reuse, R132, PT ;  /* 0x000000848400720b */ /* 0x040fe20003fa8000 */
[----:B------:R-:W1:Y:S03]  /*bcb0*/  SHFL.BFLY PT, R4, R85, 0x8, 0x1f ;  /* 0x0d001f0055047f89 */ /* 0x000e6600000e0000 */
[----:B------:R-:W-:Y:S02]  /*bcc0*/  @P1 SEL R132, R132, R5, P5 ;  /* 0x0000000584841207 */ /* 0x000fe40002800000 */
[----:B------:R-:W-:-:S02]  /*bcd0*/  FSETP.NAN.AND P1, PT, R87, R87, PT ;  /* 0x000000575700720b */ /* 0x000fc40003f28000 */
[C---:B------:R-:W-:Y:S01]  /*bce0*/  FSETP.NAN.AND P5, PT, R134.reuse, R134, PT ;  /* 0x000000868600720b */ /* 0x040fe20003fa8000 */
[----:B------:R-:W-:Y:S02]  /*bcf0*/  @!P2 STS [R3], R132 ;  /* 0x000000840300a388 */ /* 0x000fe40000000800 */
[----:B------:R-:W-:Y:S02]  /*bd00*/  @P4 SEL R87, R87, R8, P1 ;  /* 0x0000000857574207 */ /* 0x000fe40000800000 */
[----:B0-----:R-:W-:-:S03]  /*bd10*/  FSETP.GT.AND P4, PT, R134, R7, PT ;  /* 0x000000078600720b */ /* 0x001fc60003f84000 */
[----:B------:R-:W-:Y:S04]  /*bd20*/  @!P2 STS [R3+0x10], R87 ;  /* 0x000010570300a388 */ /* 0x000fe80000000800 */
[----:B------:R-:W-:Y:S01]  /*bd30*/  BAR.SYNC.DEFER_BLOCKING 0x0 ;  /* 0x0000000000007b1d */ /* 0x000fe20000010000 */
[----:B-1----:R-:W-:-:S05]  /*bd40*/  FSETP.GT.AND P1, PT, R85, R4, PT ;  /* 0x000000045500720b */ /* 0x002fca0003f24000 */
[----:B------:R-:W-:Y:S02]  /*bd50*/  @!P4 FSEL R134, R134, R7, P5 ;  /* 0x000000078686c208 */ /* 0x000fe40002800000 */
[C---:B------:R-:W-:Y:S02]  /*bd60*/  FSETP.NAN.AND P4, PT, R85.reuse, R85, PT ;  /* 0x000000555500720b */ /* 0x040fe40003f88000 */
[----:B------:R-:W-:Y:S01]  /*bd70*/  FSETP.NAN.AND P5, PT, R134, R134, PT ;  /* 0x000000868600720b */ /* 0x000fe20003fa8000 */
[----:B------:R-:W0:Y:S03]  /*bd80*/  SHFL.BFLY PT, R7, R134, 0x4, 0x1f ;  /* 0x0c801f0086077f89 */ /* 0x000e2600000e0000 */
[----:B------:R-:W-:-:S05]  /*bd90*/  @!P1 FSEL R85, R85, R4, P4 ;  /* 0x0000000455559208 */ /* 0x000fca0002000000 */
[----:B------:R-:W1:Y:S04]  /*bda0*/  SHFL.BFLY PT, R4, R85, 0x4, 0x1f ;  /* 0x0c801f0055047f89 */ /* 0x000e6800000e0000 */
[----:B------:R-:W2:Y:S01]  /*bdb0*/  @!P6 LDS R6, [R2.X4] ;  /* 0x000000000206e984 */ /* 0x000ea20000004800 */
[----:B0-----:R-:W-:Y:S02]  /*bdc0*/  FSETP.GT.AND P4, PT, R134, R7, PT ;  /* 0x000000078600720b */ /* 0x001fe40003f84000 */
[----:B-1----:R-:W-:-:S11]  /*bdd0*/  FSETP.GT.AND P1, PT, R85, R4, PT ;  /* 0x000000045500720b */ /* 0x002fd60003f24000 */
[----:B------:R-:W-:Y:S02]  /*bde0*/  @!P4 FSEL R134, R134, R7, P5 ;  /* 0x000000078686c208 */ /* 0x000fe40002800000 */
[----:B------:R-:W-:-:S03]  /*bdf0*/  FSETP.NAN.AND P5, PT, R85, R85, PT ;  /* 0x000000555500720b */ /* 0x000fc60003fa8000 */
[----:B------:R-:W-:Y:S01]  /*be00*/  SHFL.BFLY PT, R7, R134, 0x2, 0x1f ;  /* 0x0c401f0086077f89 */ /* 0x000fe200000e0000 */
[----:B------:R-:W-:Y:S02]  /*be10*/  @!P1 FSEL R85, R85, R4, P5 ;  /* 0x0000000455559208 */ /* 0x000fe40002800000 */
[----:B------:R-:W-:-:S03]  /*be20*/  FSETP.NAN.AND P5, PT, R134, R134, PT ;  /* 0x000000868600720b */ /* 0x000fc60003fa8000 */
[----:B------:R-:W-:Y:S01]  /*be30*/  SHFL.BFLY PT, R8, R85, 0x2, 0x1f ;  /* 0x0c401f0055087f89 */ /* 0x000fe200000e0000 */
[----:B--2---:R-:W-:-:S03]  /*be40*/  FSETP.NAN.AND P1, PT, R6, R6, PT ;  /* 0x000000060600720b */ /* 0x004fc60003f28000 */
[----:B------:R-:W0:Y:S02]  /*be50*/  SHFL.BFLY PT, R5, R6, 0x2, 0x1f ;  /* 0x0c401f0006057f89 */ /* 0x000e2400000e0000 */
[----:B0-----:R-:W-:-:S04]  /*be60*/  FSETP.GEU.AND P4, PT, R6, R5, PT ;  /* 0x000000050600720b */ /* 0x001fc80003f8e000 */
[----:B------:R-:W-:Y:S02]  /*be70*/  FSEL R5, R6, R5, !P4 ;  /* 0x0000000506057208 */ /* 0x000fe40006000000 */
[----:B------:R-:W-:Y:S02]  /*be80*/  FSETP.GT.AND P4, PT, R134, R7, PT ;  /* 0x000000078600720b */ /* 0x000fe40003f84000 */
[----:B------:R-:W-:Y:S02]  /*be90*/  FSEL R5, R6, R5, P1 ;  /* 0x0000000506057208 */ /* 0x000fe40000800000 */
[----:B------:R-:W-:-:S03]  /*bea0*/  FSETP.GT.AND P1, PT, R85, R8, PT ;  /* 0x000000085500720b */ /* 0x000fc60003f24000 */
[----:B------:R-:W0:Y:S06]  /*beb0*/  SHFL.BFLY PT, R4, R5, 0x1, 0x1f ;  /* 0x0c201f0005047f89 */ /* 0x000e2c00000e0000 */
[----:B------:R-:W-:Y:S02]  /*bec0*/  @!P4 FSEL R134, R134, R7, P5 ;  /* 0x000000078686c208 */ /* 0x000fe40002800000 */
[----:B------:R-:W-:-:S03]  /*bed0*/  FSETP.NAN.AND P5, PT, R85, R85, PT ;  /* 0x000000555500720b */ /* 0x000fc60003fa8000 */
[----:B------:R-:W1:Y:S01]  /*bee0*/  SHFL.BFLY PT, R9, R134, 0x1, 0x1f ;  /* 0x0c201f0086097f89 */ /* 0x000e6200000e0000 */
[----:B------:R-:W-:Y:S02]  /*bef0*/  @!P1 FSEL R85, R85, R8, P5 ;  /* 0x0000000855559208 */ /* 0x000fe40002800000 */
[C---:B------:R-:W-:Y:S02]  /*bf00*/  FSETP.NAN.AND P1, PT, R5.reuse, R5, PT ;  /* 0x000000050500720b */ /* 0x040fe40003f28000 */
[----:B------:R-:W-:Y:S02]  /*bf10*/  FSETP.NAN.AND P5, PT, R134, R134, PT ;  /* 0x000000868600720b */ /* 0x000fe40003fa8000 */
[----:B0-----:R-:W-:-:S13]  /*bf20*/  FSETP.GEU.AND P4, PT, R5, R4, PT ;  /* 0x000000040500720b */ /* 0x001fda0003f8e000 */
[----:B------:R-:W-:Y:S02]  /*bf30*/  @P4 SEL R5, R5, R4, P1 ;  /* 0x0000000405054207 */ /* 0x000fe40000800000 */
[----:B------:R-:W0:Y:S01]  /*bf40*/  SHFL.BFLY PT, R4, R85, 0x1, 0x1f ;  /* 0x0c201f0055047f89 */ /* 0x000e2200000e0000 */
[----:B-1----:R-:W-:-:S03]  /*bf50*/  FSETP.GT.AND P4, PT, R134, R9, PT ;  /* 0x000000098600720b */ /* 0x002fc60003f84000 */
[----:B------:R-:W-:Y:S04]  /*bf60*/  @P3 STS [R2.X4], R5 ;  /* 0x0000000502003388 */ /* 0x000fe80000004800 */
[----:B------:R-:W-:Y:S06]  /*bf70*/  BAR.SYNC.DEFER_BLOCKING 0x0 ;  /* 0x0000000000007b1d */ /* 0x000fec0000010000 */
[----:B------:R-:W-:-:S02]  /*bf80*/  @!P4 SEL R134, R134, R9, P5 ;  /* 0x000000098686c207 */ /* 0x000fc40002800000 */
[C---:B------:R-:W-:Y:S02]  /*bf90*/  FSETP.NAN.AND P4, PT, R85.reuse, R85, PT ;  /* 0x000000555500720b */ /* 0x040fe40003f88000 */
[CC--:B0-----:R-:W-:Y:S01]  /*bfa0*/  FSETP.GT.AND P1, PT, R85.reuse, R4.reuse, PT ;  /* 0x000000045500720b */ /* 0x0c1fe20003f24000 */
[----:B------:R-:W-:Y:S04]  /*bfb0*/  LDS R6, [RZ] ;  /* 0x00000000ff067984 */ /* 0x000fe80000000800 */
[----:B------:R-:W0:Y:S08]  /*bfc0*/  LDS R7, [0x10] ;  /* 0x00001000ff077984 */ /* 0x000e300000000800 */
[----:B------:R-:W-:Y:S01]  /*bfd0*/  @!P1 SEL R85, R85, R4, P4 ;  /* 0x0000000455559207 */ /* 0x000fe20002000000 */
[----:B------:R-:W-:Y:S06]  /*bfe0*/  BAR.SYNC.DEFER_BLOCKING 0x0 ;  /* 0x0000000000007b1d */ /* 0x000fec0000010000 */
[----:B0-----:R-:W-:Y:S04]  /*bff0*/  STS.64 [RZ], R6 ;  /* 0x00000006ff007388 */ /* 0x001fe80000000a00 */
[----:B------:R-:W-:Y:S06]  /*c000*/  BAR.SYNC.DEFER_BLOCKING 0x0 ;  /* 0x0000000000007b1d */ /* 0x000fec0000010000 */
[----:B------:R-:W-:Y:S04]  /*c010*/  LDS R4, [R11.X4] ;  /* 0x000000000b047984 */ /* 0x000fe80000004800 */
[----:B------:R-:W-:Y:S06]  /*c020*/  BAR.SYNC.DEFER_BLOCKING 0x0 ;  /* 0x0000000000007b1d */ /* 0x000fec0000010000 */
[----:B------:R-:W-:Y:S04]  /*c030*/  @!P2 STS [R3], R134 ;  /* 0x000000860300a388 */ /* 0x000fe80000000800 */
[----:B------:R-:W-:Y:S04]  /*c040*/  @!P2 STS [R3+0x10], R85 ;  /* 0x000010550300a388 */ /* 0x000fe80000000800 */
[----:B------:R-:W-:Y:S06]  /*c050*/  BAR.SYNC.DEFER_BLOCKING 0x0 ;  /* 0x0000000000007b1d */ /* 0x000fec0000010000 */
[----:B------:R-:W0:Y:S04]  /*c060*/  @!P6 LDS R10, [R2.X4] ;  /* 0x00000000020ae984 */ /* 0x000e280000004800 */
[----:B0-----:R-:W0:Y:S01]  /*c070*/  SHFL.BFLY PT, R5, R10, 0x2, 0x1f ;  /* 0x0c401f000a057f89 */ /* 0x001e2200000e0000 */
[----:B------:R-:W-:-:S02]  /*c080*/  FSETP.NAN.AND P2, PT, R10, R10, PT ;  /* 0x0000000a0a00720b */ /* 0x000fc40003f48000 */
[----:B0-----:R-:W-:-:S04]  /*c090*/  FSETP.GT.AND P1, PT, R10, R5, PT ;  /* 0x000000050a00720b */ /* 0x001fc80003f24000 */
[----:B------:R-:W-:-:S04]  /*c0a0*/  FSEL R5, R10, R5, P1 ;  /* 0x000000050a057208 */ /* 0x000fc80000800000 */
[----:B------:R-:W-:-:S04]  /*c0b0*/  FSEL R5, R10, R5, P2 ;  /* 0x000000050a057208 */ /* 0x000fc80001000000 */
[C---:B------:R-:W-:Y:S01]  /*c0c0*/  FSETP.NAN.AND P2, PT, R5.reuse, R5, PT ;  /* 0x000000050500720b */ /* 0x040fe20003f48000 */
[----:B------:R-:W0:Y:S02]  /*c0d0*/  SHFL.BFLY PT, R8, R5, 0x1, 0x1f ;  /* 0x0c201f0005087f89 */ /* 0x000e2400000e0000 */
[----:B0-----:R-:W-:-:S13]  /*c0e0*/  FSETP.GT.AND P1, PT, R5, R8, PT ;  /* 0x000000080500720b */ /* 0x001fda0003f24000 */
[----:B------:R-:W-:Y:S02]  /*c0f0*/  @!P1 SEL R5, R5, R8, P2 ;  /* 0x0000000805059207 */ /* 0x000fe40001000000 */
[----:B------:R-:W-:-:S03]  /*c100*/  FSETP.GE.AND P1, PT, R6, RZ, PT ;  /* 0x000000ff0600720b */ /* 0x000fc60003f26000 */
[----:B------:R0:W-:Y:S01]  /*c110*/  @P3 STS [R2.X4], R5 ;  /* 0x0000000502003388 */ /* 0x0001e20000004800 */
[----:B------:R-:W-:-:S03]  /*c120*/  FSEL R6, R6, RZ, !P1 ;  /* 0x000000ff06067208 */ /* 0x000fc60004800000 */
[----:B------:R-:W-:Y:S01]  /*c130*/  BAR.SYNC.DEFER_BLOCKING 0x0 ;  /* 0x0000000000007b1d */ /* 0x000fe20000010000 */
[----:B------:R-:W-:Y:S01]  /*c140*/  FSETP.GE.AND P1, PT, R7, RZ, PT ;  /* 0x000000ff0700720b */ /* 0x000fe20003f26000 */
[----:B------:R-:W-:-:S03]  /*c150*/  FADD R6, RZ, -R6 ;  /* 0x80000006ff067221 */ /* 0x000fc60000000000 */
[----:B------:R-:W-:Y:S01]  /*c160*/  FSEL R7, R7, RZ, !P1 ;  /* 0x000000ff07077208 */ /* 0x000fe20004800000 */
[----:B0-----:R-:W-:Y:S01]  /*c170*/  IMAD.SHL.U32 R5, R0, 0x2, RZ ;  /* 0x0000000200057824 */ /* 0x001fe200078e00ff */
[----:B------:R-:W-:-:S03]  /*c180*/  FSETP.NAN.AND P2, PT, R6, R6, PT ;  /* 0x000000060600720b */ /* 0x000fc60003f48000 */
[----:B------:R-:W-:Y:S01]  /*c190*/  FADD R7, RZ, -R7 ;  /* 0x80000007ff077221 */ /* 0x000fe20000000000 */
[----:B------:R-:W-:-:S04]  /*c1a0*/  LOP3.LUT R5, R5, 0x1, R2, 0xf8, !PT ;  /* 0x0000000105057812 */ /* 0x000fc800078ef802 */
[----:B------:R-:W-:Y:S01]  /*c1b0*/  FSETP.NAN.AND P3, PT, R7, R7, PT ;  /* 0x000000070700720b */ /* 0x000fe20003f68000 */
[----:B------:R-:W0:Y:S04]  /*c1c0*/  LDS R8, [RZ] ;  /* 0x00000000ff087984 */ /* 0x000e280000000800 */
[----:B------:R-:W1:Y:S04]  /*c1d0*/  LDS R9, [0x10] ;  /* 0x00001000ff097984 */ /* 0x000e680000000800 */
[----:B------:R-:W-:Y:S01]  /*c1e0*/  BAR.SYNC.DEFER_BLOCKING 0x0 ;  /* 0x0000000000007b1d */ /* 0x000fe20000010000 */
[----:B0-----:R-:W-:-:S05]  /*c1f0*/  FSETP.GTU.AND P1, PT, R8, RZ, PT ;  /* 0x000000ff0800720b */ /* 0x001fca0003f2c000 */
[----:B-1----:R0:W-:Y:S01]  /*c200*/  STS.64 [RZ], R8 ;  /* 0x00000008ff007388 */ /* 0x0021e20000000a00 */
[----:B------:R-:W-:-:S03]  /*c210*/  FSEL R3, R8, RZ, P1 ;  /* 0x000000ff08037208 */ /* 0x000fc60000800000 */
[----:B------:R-:W-:Y:S01]  /*c220*/  BAR.SYNC.DEFER_BLOCKING 0x0 ;  /* 0x0000000000007b1d */ /* 0x000fe20000010000 */
[C---:B------:R-:W-:Y:S02]  /*c230*/  FSETP.GTU.AND P4, PT, R9.reuse, RZ, PT ;  /* 0x000000ff0900720b */ /* 0x040fe40003f8c000 */
[CC--:B------:R-:W-:Y:S02]  /*c240*/  FSETP.GT.AND P1, PT, R6.reuse, R3.reuse, PT ;  /* 0x000000030600720b */ /* 0x0c0fe40003f24000 */
[----:B------:R-:W-:Y:S01]  /*c250*/  FSEL R10, R9, RZ, P4 ;  /* 0x000000ff090a7208 */ /* 0x000fe20002000000 */
[----:B0-----:R-:W-:Y:S01]  /*c260*/  IMAD.MOV.U32 R9, RZ, RZ, RZ ;  /* 0x000000ffff097224 */ /* 0x001fe200078e00ff */
[----:B------:R-:W-:Y:S02]  /*c270*/  @!P2 FSEL R6, R6, R3, P1 ;  /* 0x000000030606a208 */ /* 0x000fe40000800000 */
[----:B------:R-:W-:-:S03]  /*c280*/  FSETP.GT.AND P1, PT, R7, R10, PT ;  /* 0x0000000a0700720b */ /* 0x000fc60003f24000 */
[----:B------:R-:W-:Y:S01]  /*c290*/  FMUL R6, R6, 0.0078740157186985015869 ;  /* 0x3c01020406067820 */ /* 0x000fe20000400000 */
[----:B------:R-:W-:-:S04]  /*c2a0*/  @!P3 FSEL R7, R7, R10, P1 ;  /* 0x0000000a0707b208 */ /* 0x000fc80000800000 */
[C---:B------:R-:W-:Y:S01]  /*c2b0*/  FSETP.GT.AND P1, PT, R6.reuse, 9.9999997473787516356e-06, PT ;  /* 0x3727c5ac0600780b */ /* 0x040fe20003f24000 */
[----:B------:R-:W-:Y:S01]  /*c2c0*/  FMUL R7, R7, 0.0078740157186985015869 ;  /* 0x3c01020407077820 */ /* 0x000fe20000400000 */
[----:B------:R-:W-:-:S04]  /*c2d0*/  FSETP.NAN.AND P2, PT, R6, R6, PT ;  /* 0x000000060600720b */ /* 0x000fc80003f48000 */
[C---:B------:R-:W-:Y:S01]  /*c2e0*/  FSETP.GT.AND P3, PT, R7.reuse, 9.9999997473787516356e-06, PT ;  /* 0x3727c5ac0700780b */ /* 0x040fe20003f64000 */
[----:B------:R-:W0:Y:S06]  /*c2f0*/  LDS R3, [R11.X4] ;  /* 0x000000000b037984 */ /* 0x000e2c0000004800 */
[----:B------:R-:W-:Y:S02]  /*c300*/  @!P1 FSEL R6, R6, 9.9999997473787516356e-06, P2 ;  /* 0x3727c5ac06069808 */ /* 0x000fe40001000000 */
[----:B------:R-:W-:Y:S02]  /*c310*/  FSETP.NAN.AND P1, PT, R7, R7, PT ;  /* 0x000000070700720b */ /* 0x000fe40003f28000 */
[----:B------:R-:W-:-:S02]  /*c320*/  FSETP.GT.AND P2, PT, |R6|, 8.50705917302346158658e+37, PT ;  /* 0x7e8000000600780b */ /* 0x000fc40003f44200 */
[----:B------:R-:W-:Y:S02]  /*c330*/  @!P3 FSEL R7, R7, 9.9999997473787516356e-06, P1 ;  /* 0x3727c5ac0707b808 */ /* 0x000fe40000800000 */
[----:B------:R-:W-:Y:S02]  /*c340*/  LOP3.LUT P1, RZ, R2, 0x7e, RZ, 0xc0, !PT ;  /* 0x0000007e02ff7812 */ /* 0x000fe4000782c0ff */
[C---:B------:R-:W-:Y:S02]  /*c350*/  FSETP.GT.AND P3, PT, |R7|.reuse, 8.50705917302346158658e+37, PT ;  /* 0x7e8000000700780b */ /* 0x040fe40003f64200 */
[C---:B------:R-:W-:Y:S02]  /*c360*/  FSETP.GEU.AND P4, PT, |R6|.reuse, 1.175494350822287508e-38, PT ;  /* 0x008000000600780b */ /* 0x040fe40003f8e200 */
[----:B------:R-:W-:Y:S02]  /*c370*/  FSETP.GEU.AND P5, PT, |R7|, 1.175494350822287508e-38, PT ;  /* 0x008000000700780b */ /* 0x000fe40003fae200 */
[----:B------:R-:W-:Y:S01]  /*c380*/  ISETP.LT.AND P1, PT, R5, 0xe10, !P1 ;  /* 0x00000e100500780c */ /* 0x000fe20004f21270 */
[----:B------:R-:W-:-:S06]  /*c390*/  @P2 FMUL R6, R6, 0.25 ;  /* 0x3e80000006062820 */ /* 0x000fcc0000400000 */
[----:B------:R-:W-:Y:S02]  /*c3a0*/  @P3 FMUL R7, R7, 0.25 ;  /* 0x3e80000007073820 */ /* 0x000fe40000400000 */
[----:B------:R-:W-:Y:S02]  /*c3b0*/  @!P4 FMUL R6, R6, 16777216 ;  /* 0x4b8000000606c820 */ /* 0x000fe40000400000 */
[----:B------:R-:W-:-:S04]  /*c3c0*/  @!P5 FMUL R7, R7, 16777216 ;  /* 0x4b8000000707d820 */ /* 0x000fc80000400000 */
[----:B------:R-:W1:Y:S01]  /*c3d0*/  MUFU.RCP R6, R6 ;  /* 0x0000000600067308 */ /* 0x000e620000001000 */
[----:B0-----:R-:W-:Y:S01]  /*c3e0*/  F2FP.BF16.PACK_AB R4, R3, R4 ;  /* 0x000000040304723e */ /* 0x001fe200000010ff */
[----:B------:R-:W-:-:S03]  /*c3f0*/  IMAD.WIDE R2, R5, R136, c[0x0][0x1b0] ;  /* 0x00006c0005027625 */ /* 0x000fc600078e0288 */
[C---:B------:R-:W-:Y:S01]  /*c400*/  PRMT R8, R4.reuse, 0x7610, R8 ;  /* 0x0000761004087816 */ /* 0x040fe20000000008 */
[----:B------:R-:W-:Y:S01]  /*c410*/  IMAD.WIDE R136, R5, R136, c[0x0][0x1b8] ;  /* 0x00006e0005887625 */ /* 0x000fe200078e0288 */
[----:B------:R-:W-:Y:S01]  /*c420*/  PRMT R68, R4, 0x7632, R68 ;  /* 0x0000763204447816 */ /* 0x000fe20000000044 */
[----:B------:R-:W0:Y:S02]  /*c430*/  MUFU.RCP R7, R7 ;  /* 0x0000000700077308 */ /* 0x000e240000001000 */
[----:B------:R2:W-:Y:S01]  /*c440*/  @P1 STG.E.U16 [R2.64], R8 ;  /* 0x0000000802001986 */ /* 0x0005e2000c101512 */
[----:B------:R-:W-:-:S03]  /*c450*/  IMAD.MOV.U32 R4, RZ, RZ, 0x3e800000 ;  /* 0x3e800000ff047424 */ /* 0x000fc600078e00ff */
[----:B------:R2:W-:Y:S02]  /*c460*/  @P1 STG.E.U16 [R136.64], R68 ;  /* 0x0000004488001986 */ /* 0x0005e4000c101512 */
[C---:B------:R-:W-:Y:S02]  /*c470*/  FSEL R5, R4.reuse, 1, P2 ;  /* 0x3f80000004057808 */ /* 0x040fe40001000000 */
[----:B------:R-:W-:-:S03]  /*c480*/  FSEL R4, R4, 1, P3 ;  /* 0x3f80000004047808 */ /* 0x000fc60001800000 */
[----:B------:R-:W-:Y:S02]  /*c490*/  @!P4 FMUL R5, R5, 16777216 ;  /* 0x4b8000000505c820 */ /* 0x000fe40000400000 */
[----:B------:R-:W-:Y:S02]  /*c4a0*/  @!P5 FMUL R4, R4, 16777216 ;  /* 0x4b8000000404d820 */ /* 0x000fe40000400000 */
[----:B-1----:R-:W-:Y:S02]  /*c4b0*/  FMUL R14, R6, R5 ;  /* 0x00000005060e7220 */ /* 0x002fe40000400000 */
[----:B0-2---:R-:W-:Y:S01]  /*c4c0*/  FMUL R15, R7, R4 ;  /* 0x00000004070f7220 */ /* 0x005fe20000400000 */
.L_x_6:
[----:B0-----:R-:W-:Y:S01]  /*c4d0*/  LOP3.LUT R3, R9, R170, RZ, 0xfc, !PT ;  /* 0x000000aa09037212 */ /* 0x001fe200078efcff */
[----:B------:R-:W-:Y:S01]  /*c4e0*/  IMAD.U32 R2, RZ, RZ, UR4 ;  /* 0x00000004ff027e24 */ /* 0x000fe2000f8e00ff */
[----:B------:R-:W-:Y:S01]  /*c4f0*/  CS2R R16, SRZ ;  /* 0x0000000000107805 */ /* 0x000fe2000001ff00 */
[----:B------:R-:W-:Y:S01]  /*c500*/  IMAD.MOV.U32 R13, RZ, RZ, 0x2 ;  /* 0x00000002ff0d7424 */ /* 0x000fe200078e00ff */
[----:B------:R-:W-:Y:S01]  /*c510*/  ISETP.LT.U32.AND P1, PT, R3, 0xc00, PT ;  /* 0x00000c000300780c */ /* 0x000fe20003f21070 */
[----:B------:R-:W-:Y:S01]  /*c520*/  IMAD R42, R0, 0x1800, R3 ;  /* 0x00001800002a7824 */ /* 0x000fe200078e0203 */
[----:B------:R-:W-:-:S02]  /*c530*/  CS2R R18, SRZ ;  /* 0x0000000000127805 */ /* 0x000fc4000001ff00 */
[----:B------:R-:W-:Y:S01]  /*c540*/  ISETP.LT.U32.AND.EX P1, PT, R2, RZ, !P0, P1 ;  /* 0x000000ff0200720c */ /* 0x000fe20004721110 */
[----:B------:R-:W-:Y:S01]  /*c550*/  IMAD.WIDE R2, R42, R13, c[0x0][0x1a8] ;  /* 0x00006a002a027625 */ /* 0x000fe200078e020d */
[----:B------:R-:W-:Y:S01]  /*c560*/  LOP3.LUT R5, R9, 0x8, R170, 0xfe, !PT ;  /* 0x0000000809057812 */ /* 0x000fe200078efeaa */
[----:B------:R-:W-:Y:S01]  /*c570*/  CS2R R20, SRZ ;  /* 0x0000000000147805 */ /* 0x000fe2000001ff00 */
[----:B------:R-:W-:-:S03]  /*c580*/  CS2R R22, SRZ ;  /* 0x0000000000167805 */ /* 0x000fc6000001ff00 */
[----:B------:R-:W-:-:S06]  /*c590*/  IMAD R5, R0, 0x1800, R5 ;  /* 0x0000180000057824 */ /* 0x000fcc00078e0205 */
[----:B------:R0:W2:Y:S01]  /*c5a0*/  @P1 LDG.E.EF.128 R16, [R2.64] ;  /* 0x0000001202101981 */ /* 0x0000a2000c0e1d00 */
[----:B------:R-:W-:-:S05]  /*c5b0*/  IMAD.WIDE R6, R5, R13, c[0x0][0x1a8] ;  /* 0x00006a0005067625 */ /* 0x000fca00078e020d */
[----:B------:R1:W3:Y:S01]  /*c5c0*/  @P1 LDG.E.EF.128 R20, [R6.64] ;  /* 0x0000001206141981 */ /* 0x0002e2000c0e1d00 */
[----:B------:R-:W-:Y:S01]  /*c5d0*/  IADD3 R43, R42, 0xc00, RZ ;  /* 0x00000c002a2b7810 */ /* 0x000fe20007ffe0ff */
[----:B------:R-:W-:Y:S01]  /*c5e0*/  CS2R R8, SRZ ;  /* 0x0000000000087805 */ /* 0x000fe2000001ff00 */
[----:B------:R-:W-:-:S03]  /*c5f0*/  CS2R R10, SRZ ;  /* 0x00000000000a7805 */ /* 0x000fc6000001ff00 */
[----:B0-----:R-:W-:-:S05]  /*c600*/  IMAD.WIDE R2, R43, R13, c[0x0][0x1a8] ;  /* 0x00006a002b027625 */ /* 0x001fca00078e020d */
[----:B------:R2:W4:Y:S01]  /*c610*/  @P1 LDG.E.EF.128 R8, [R2.64] ;  /* 0x0000001202081981 */ /* 0x000522000c0e1d00 */
[----:B------:R-:W-:Y:S01]  /*c620*/  IADD3 R12, R5, 0xc00, RZ ;  /* 0x00000c00050c7810 */ /* 0x000fe20007ffe0ff */
[----:B-1----:R-:W-:Y:S01]  /*c630*/  CS2R R6, SRZ ;  /* 0x0000000000067805 */ /* 0x002fe2000001ff00 */
[----:B------:R-:W-:-:S03]  /*c640*/  CS2R R4, SRZ ;  /* 0x0000000000047805 */ /* 0x000fc6000001ff00 */
[----:B------:R-:W-:-:S05]  /*c650*/  IMAD.WIDE R12, R12, R13, c[0x0][0x1a8] ;  /* 0x00006a000c0c7625 */ /* 0x000fca00078e020d */
[----:B------:R0:W5:Y:S01]  /*c660*/  @P1 LDG.E.EF.128 R4, [R12.64] ;  /* 0x000000120c041981 */ /* 0x000162000c0e1d00 */
[C---:B--2---:R-:W-:Y:S01]  /*c670*/  IMAD.U32 R3, R18.reuse, 0x10000, RZ ;  /* 0x0001000012037824 */ /* 0x044fe200078e00ff */
[----:B------:R-:W-:Y:S01]  /*c680*/  PRMT R18, R18, 0x7632, R18 ;  /* 0x0000763212127816 */ /* 0x000fe20000000012 */
[C---:B------:R-:W-:Y:S01]  /*c690*/  IMAD.U32 R25, R16.reuse, 0x10000, RZ ;  /* 0x0001000010197824 */ /* 0x040fe200078e00ff */
[----:B------:R-:W-:Y:S01]  /*c6a0*/  PRMT R16, R16, 0x7632, R16 ;  /* 0x0000763210107816 */ /* 0x000fe20000000010 */
[C---:B------:R-:W-:Y:S01]  /*c6b0*/  FMUL R2, R14.reuse, R3 ;  /* 0x000000030e027220 */ /* 0x040fe20000400000 */
[----:B------:R-:W-:Y:S01]  /*c6c0*/  IMAD.U32 R3, R19, 0x10000, RZ ;  /* 0x0001000013037824 */ /* 0x000fe200078e00ff */
[C---:B------:R-:W-:Y:S01]  /*c6d0*/  FMUL R24, R14.reuse, R25 ;  /* 0x000000190e187220 */ /* 0x040fe20000400000 */
[----:B------:R-:W-:Y:S01]  /*c6e0*/  IMAD.U32 R25, R17, 0x10000, RZ ;  /* 0x0001000011197824 */ /* 0x000fe200078e00ff */
[----:B------:R-:W-:Y:S01]  /*c6f0*/  FRND R29, R2 ;  /* 0x00000002001d7307 */ /* 0x000fe20000201000 */
[C---:B0-----:R-:W-:Y:S01]  /*c700*/  FMUL R12, R14.reuse, R3 ;  /* 0x000000030e0c7220 */ /* 0x041fe20000400000 */
[----:B---3--:R-:W-:Y:S01]  /*c710*/  IMAD.U32 R3, R21, 0x10000, RZ ;  /* 0x0001000015037824 */ /* 0x008fe200078e00ff */
[----:B------:R-:W-:Y:S01]  /*c720*/  FMUL R25, R14, R25 ;  /* 0x000000190e197220 */ /* 0x000fe20000400000 */
[C---:B------:R-:W-:Y:S01]  /*c730*/  IMAD.U32 R13, R20.reuse, 0x10000, RZ ;  /* 0x00010000140d7824 */ /* 0x040fe200078e00ff */
[----:B------:R-:W-:-:S02]  /*c740*/  PRMT R20, R20, 0x7632, R20 ;  /* 0x0000763214147816 */ /* 0x000fc40000000014 */
[----:B------:R-:W-:Y:S01]  /*c750*/  PRMT R17, R17, 0x7632, R17 ;  /* 0x0000763211117816 */ /* 0x000fe20000000011 */
[----:B------:R0:W1:Y:S01]  /*c760*/  FRND R27, R24 ;  /* 0x00000018001b7307 */ /* 0x0000620000201000 */
[----:B------:R-:W-:Y:S01]  /*c770*/  FMUL R26, R14, R13 ;  /* 0x0000000d0e1a7220 */ /* 0x000fe20000400000 */
[C---:B------:R-:W-:Y:S01]  /*c780*/  IMAD.U32 R13, R22.reuse, 0x10000, RZ ;  /* 0x00010000160d7824 */ /* 0x040fe200078e00ff */
[----:B------:R-:W-:Y:S01]  /*c790*/  PRMT R22, R22, 0x7632, R22 ;  /* 0x0000763216167816 */ /* 0x000fe20000000016 */
[----:B------:R-:W-:Y:S01]  /*c7a0*/  IMAD.U32 R17, R17, 0x10000, RZ ;  /* 0x0001000011117824 */ /* 0x000fe200078e00ff */
[----:B------:R-:W-:Y:S01]  /*c7b0*/  PRMT R19, R19, 0x7632, R19 ;  /* 0x0000763213137816 */ /* 0x000fe20000000013 */
[C---:B------:R-:W-:Y:S01]  /*c7c0*/  FMUL R13, R14.reuse, R13 ;  /* 0x0000000d0e0d7220 */ /* 0x040fe20000400000 */
[----:B------:R-:W-:Y:S01]  /*c7d0*/  PRMT R21, R21, 0x7632, R21 ;  /* 0x0000763215157816 */ /* 0x000fe20000000015 */
[----:B------:R2:W3:Y:S01]  /*c7e0*/  FRND R28, R25 ;  /* 0x00000019001c7307 */ /* 0x0004e20000201000 */
[C---:B0-----:R-:W-:Y:S01]  /*c7f0*/  FMUL R24, R14.reuse, R3 ;  /* 0x000000030e187220 */ /* 0x041fe20000400000 */
[----:B------:R-:W-:Y:S01]  /*c800*/  IMAD.U32 R3, R23, 0x10000, RZ ;  /* 0x0001000017037824 */ /* 0x000fe200078e00ff */
[----:B------:R-:W-:Y:S01]  /*c810*/  FMUL R17, R14, R17 ;  /* 0x000000110e117220 */ /* 0x000fe20000400000 */
[----:B------:R-:W-:Y:S01]  /*c820*/  IMAD.U32 R19, R19, 0x10000, RZ ;  /* 0x0001000013137824 */ /* 0x000fe200078e00ff */
[----:B------:R-:W-:Y:S01]  /*c830*/  PRMT R23, R23, 0x7632, R23 ;  /* 0x0000763217177816 */ /* 0x000fe20000000017 */
[----:B------:R-:W-:-:S02]  /*c840*/  IMAD.U32 R21, R21, 0x10000, RZ ;  /* 0x0001000015157824 */ /* 0x000fc400078e00ff */
[----:B------:R0:W-:Y:S01]  /*c850*/  FRND R30, R12 ;  /* 0x0000000c001e7307 */ /* 0x0001e20000201000 */
[----:B--2---:R-:W-:Y:S01]  /*c860*/  FMUL R25, R14, R3 ;  /* 0x000000030e197220 */ /* 0x004fe20000400000 */
[----:B------:R-:W-:Y:S01]  /*c870*/  IMAD.U32 R3, R16, 0x10000, RZ ;  /* 0x0001000010037824 */ /* 0x000fe200078e00ff */
[----:B-1----:R-:W-:Y:S01]  /*c880*/  FSETP.GT.AND P3, PT, R27, -127, PT ;  /* 0xc2fe00001b00780b */ /* 0x002fe20003f64000 */
[C---:B------:R-:W-:Y:S01]  /*c890*/  FMUL R19, R14.reuse, R19 ;  /* 0x000000130e137220 */ /* 0x040fe20000400000 */
[C---:B------:R-:W-:Y:S01]  /*c8a0*/  FMUL R21, R14.reuse, R21 ;  /* 0x000000150e157220 */ /* 0x040fe20000400000 */
[----:B------:R-:W-:Y:S01]  /*c8b0*/  FMUL R2, R14, R3 ;  /* 0x000000030e027220 */ /* 0x000fe20000400000 */
[----:B------:R-:W-:Y:S01]  /*c8c0*/  IMAD.U32 R3, R18, 0x10000, RZ ;  /* 0x0001000012037824 */ /* 0x000fe200078e00ff */
[----:B------:R-:W-:Y:S01]  /*c8d0*/  FRND R32, R24 ;  /* 0x0000001800207307 */ /* 0x000fe20000201000 */
[----:B---3--:R-:W-:Y:S01]  /*c8e0*/  FSETP.GT.AND P2, PT, R28, -127, PT ;  /* 0xc2fe00001c00780b */ /* 0x008fe20003f44000 */
[----:B------:R-:W-:Y:S01]  /*c8f0*/  IMAD.U32 R23, R23, 0x10000, RZ ;  /* 0x0001000017177824 */ /* 0x000fe200078e00ff */
[----:B0-----:R-:W-:Y:S01]  /*c900*/  FMUL R12, R14, R3 ;  /* 0x000000030e0c7220 */ /* 0x001fe20000400000 */
[----:B------:R-:W-:-:S02]  /*c910*/  IMAD.U32 R3, R20, 0x10000, RZ ;  /* 0x0001000014037824 */ /* 0x000fc400078e00ff */
[----:B------:R-:W-:Y:S02]  /*c920*/  FMUL R23, R14, R23 ;  /* 0x000000170e177220 */ /* 0x000fe40000400000 */
[----:B------:R4:W0:Y:S08]  /*c930*/  FRND R24, R2 ;  /* 0x0000000200187307 */ /* 0x0008300000201000 */
[----:B------:R1:W-:Y:S01]  /*c940*/  FRND R33, R13 ;  /* 0x0000000d00217307 */ /* 0x0003e20000201000 */
[C---:B----4-:R-:W-:Y:S01]  /*c950*/  IMAD.U32 R2, R8.reuse, 0x10000, RZ ;  /* 0x0001000008027824 */ /* 0x050fe200078e00ff */
[----:B------:R-:W-:-:S05]  /*c960*/  PRMT R8, R8, 0x7632, R8 ;  /* 0x0000763208087816 */ /* 0x000fca0000000008 */
[----:B------:R-:W-:Y:S01]  /*c970*/  IMAD.U32 R8, R8, 0x10000, RZ ;  /* 0x0001000008087824 */ /* 0x000fe200078e00ff */
[----:B0-----:R-:W-:Y:S01]  /*c980*/  FSETP.GT.AND P4, PT, R24, -127, PT ;  /* 0xc2fe00001800780b */ /* 0x001fe20003f84000 */
[----:B-1----:R-:W-:Y:S01]  /*c990*/  FMUL R13, R14, R3 ;  /* 0x000000030e0d7220 */ /* 0x002fe20000400000 */
[----:B------:R-:W-:Y:S01]  /*c9a0*/  IMAD.U32 R3, R22, 0x10000, RZ ;  /* 0x0001000016037824 */ /* 0x000fe200078e00ff */
[----:B------:R-:W-:Y:S01]  /*c9b0*/  FSETP.NAN.AND P5, PT, R24, R24, PT ;  /* 0x000000181800720b */ /* 0x000fe20003fa8000 */
[----:B------:R-:W-:Y:S01]  /*c9c0*/  FRND R31, R26 ;  /* 0x0000001a001f7307 */ /* 0x000fe20000201000 */
[----:B------:R-:W-:Y:S01]  /*c9d0*/  FMUL R8, R15, R8 ;  /* 0x000000080f087220 */ /* 0x000fe20000400000 */
[----:B------:R-:W-:-:S06]  /*c9e0*/  FMUL R3, R14, R3 ;  /* 0x000000030e037220 */ /* 0x000fcc0000400000 */
[----:B------:R0:W-:Y:S01]  /*c9f0*/  FRND R20, R13 ;  /* 0x0000000d00147307 */ /* 0x0001e20000201000 */
[----:B------:R-:W-:Y:S02]  /*ca00*/  @!P4 FSEL R24, R24, -127, P5 ;  /* 0xc2fe00001818c808 */ /* 0x000fe40002800000 */
[C---:B------:R-:W-:Y:S02]  /*ca10*/  FSETP.NAN.AND P4, PT, R27.reuse, R27, PT ;  /* 0x0000001b1b00720b */ /* 0x040fe40003f88000 */
[----:B------:R-:W-:Y:S02]  /*ca20*/  FSETP.GEU.AND P6, PT, R24, 127, PT ;  /* 0x42fe00001800780b */ /* 0x000fe40003fce000 */
[----:B------:R-:W-:Y:S01]  /*ca30*/  @!P3 FSEL R27, R27, -127, P4 ;  /* 0xc2fe00001b1bb808 */ /* 0x000fe20002000000 */
[----:B------:R1:W-:Y:S01]  /*ca40*/  FRND R22, R3 ;  /* 0x0000000300167307 */ /* 0x0003e20000201000 */
[----:B0-----:R-:W-:Y:S01]  /*ca50*/  FMUL R13, R15, R2 ;  /* 0x000000020f0d7220 */ /* 0x001fe20000400000 */
[C---:B------:R-:W-:Y:S01]  /*ca60*/  IMAD.U32 R2, R9.reuse, 0x10000, RZ ;  /* 0x0001000009027824 */ /* 0x040fe200078e00ff */
[----:B------:R-:W-:-:S02]  /*ca70*/  PRMT R9, R9, 0x7632, R9 ;  /* 0x0000763209097816 */ /* 0x000fc40000000009 */
[----:B------:R-:W-:Y:S01]  /*ca80*/  FSETP.GT.AND P3, PT, R29, -127, PT ;  /* 0xc2fe00001d00780b */ /* 0x000fe20003f64000 */
[----:B------:R-:W-:Y:S01]  /*ca90*/  FMUL R16, R15, R2 ;  /* 0x000000020f107220 */ /* 0x000fe20000400000 */
[C---:B------:R-:W-:Y:S01]  /*caa0*/  IMAD.U32 R2, R11.reuse, 0x10000, RZ ;  /* 0x000100000b027824 */ /* 0x040fe200078e00ff */
[----:B------:R0:W-:Y:S01]  /*cab0*/  FRND R35, R13 ;  /* 0x0000000d00237307 */ /* 0x0001e20000201000 */
[----:B------:R-:W-:Y:S02]  /*cac0*/  PRMT R11, R11, 0x7632, R11 ;  /* 0x000076320b0b7816 */ /* 0x000fe4000000000b */
[----:B-1----:R-:W-:Y:S01]  /*cad0*/  FMUL R3, R15, R2 ;  /* 0x000000020f037220 */ /* 0x002fe20000400000 */
[----:B-----5:R-:W-:Y:S01]  /*cae0*/  IMAD.U32 R2, R5, 0x10000, RZ ;  /* 0x0001000005027824 */ /* 0x020fe200078e00ff */
[C---:B------:R-:W-:Y:S02]  /*caf0*/  FSETP.NAN.AND P4, PT, R28.reuse, R28, PT ;  /* 0x0000001c1c00720b */ /* 0x040fe40003f88000 */
[----:B------:R-:W-:Y:S01]  /*cb00*/  FSETP.NAN.AND P5, PT, R27, R27, PT ;  /* 0x0000001b1b00720b */ /* 0x000fe20003fa8000 */
[----:B------:R1:W-:Y:S01]  /*cb10*/  FRND R36, R16 ;  /* 0x0000001000247307 */ /* 0x0003e20000201000 */
[----:B0-----:R-:W-:Y:S01]  /*cb20*/  FMUL R13, R15, R2 ;  /* 0x000000020f0d7220 */ /* 0x001fe20000400000 */
[----:B------:R-:W-:Y:S01]  /*cb30*/  IMAD.U32 R2, R7, 0x10000, RZ ;  /* 0x0001000007027824 */ /* 0x000fe200078e00ff */
[----:B------:R-:W-:-:S02]  /*cb40*/  @!P2 FSEL R28, R28, -127, P4 ;  /* 0xc2fe00001c1ca808 */ /* 0x000fc40002000000 */
[----:B------:R-:W-:Y:S02]  /*cb50*/  FSETP.GEU.AND P4, PT, R27, 127, PT ;  /* 0x42fe00001b00780b */ /* 0x000fe40003f8e000 */
[----:B------:R-:W-:Y:S01]  /*cb60*/  FSETP.NAN.AND P2, PT, R29, R29, PT ;  /* 0x0000001d1d00720b */ /* 0x000fe20003f48000 */
[----:B------:R0:W-:Y:S01]  /*cb70*/  FRND R37, R3 ;  /* 0x0000000300257307 */ /* 0x0001e20000201000 */
[----:B-1----:R-:W-:Y:S01]  /*cb80*/  FMUL R16, R15, R2 ;  /* 0x000000020f107220 */ /* 0x002fe20000400000 */
[----:B------:R-:W-:Y:S01]  /*cb90*/  IMAD.U32 R2, R9, 0x10000, RZ ;  /* 0x0001000009027824 */ /* 0x000fe200078e00ff */
[----:B------:R-:W-:Y:S02]  /*cba0*/  @!P3 FSEL R29, R29, -127, P2 ;  /* 0xc2fe00001d1db808 */ /* 0x000fe40001000000 */
[----:B------:R-:W-:Y:S02]  /*cbb0*/  FSETP.NAN.AND P3, PT, R24, R24, PT ;  /* 0x000000181800720b */ /* 0x000fe40003f68000 */
[----:B------:R-:W-:Y:S01]  /*cbc0*/  PRMT R5, R5, 0x7632, R5 ;  /* 0x0000763205057816 */ /* 0x000fe20000000005 */
[----:B------:R-:W1:Y:S01]  /*cbd0*/  FRND R26, R17 ;  /* 0x00000011001a7307 */ /* 0x000e620000201000 */
[----:B0-----:R-:W-:Y:S01]  /*cbe0*/  FMUL R3, R15, R2 ;  /* 0x000000020f037220 */ /* 0x001fe20000400000 */
[----:B------:R-:W-:Y:S01]  /*cbf0*/  IMAD.U32 R2, R11, 0x10000, RZ ;  /* 0x000100000b027824 */ /* 0x000fe200078e00ff */
[----:B------:R-:W-:-:S03]  /*cc00*/  PRMT R7, R7, 0x7632, R7 ;  /* 0x0000763207077816 */ /* 0x000fc60000000007 */
[----:B------:R-:W-:Y:S02]  /*cc10*/  FMUL R2, R15, R2 ;  /* 0x000000020f027220 */ /* 0x000fe40000400000 */
[----:B------:R-:W0:Y:S08]  /*cc20*/  F2I.S16.TRUNC.NTZ R11, R24 ;  /* 0x00000018000b7305 */ /* 0x000e30000020e900 */
[----:B------:R0:W2:Y:S01]  /*cc30*/  F2I.S16.TRUNC.NTZ R38, R27 ;  /* 0x0000001b00267305 */ /* 0x0000a2000020e900 */
[----:B-1----:R-:W-:-:S07]  /*cc40*/  FSETP.GT.AND P2, PT, R26, -127, PT ;  /* 0xc2fe00001a00780b */ /* 0x002fce0003f44000 */
[----:B------:R-:W-:Y:S01]  /*cc50*/  FRND R34, R25 ;  /* 0x0000001900227307 */ /* 0x000fe20000201000 */
[----:B0-----:R-:W-:-:S04]  /*cc60*/  LOP3.LUT R27, R11, 0xffff, RZ, 0xc0, !PT ;  /* 0x0000ffff0b1b7812 */ /* 0x001fc800078ec0ff */
[----:B------:R-:W-:Y:S02]  /*cc70*/  @P6 SEL R27, R27, 0x7f, P3 ;  /* 0x0000007f1b1b6807 */ /* 0x000fe40001800000 */
[----:B------:R-:W-:Y:S01]  /*cc80*/  FSETP.GEU.AND P3, PT, R28, 127, PT ;  /* 0x42fe00001c00780b */ /* 0x000fe20003f6e000 */
[----:B------:R0:W1:Y:S01]  /*cc90*/  FRND R25, R12 ;  /* 0x0000000c00197307 */ /* 0x0000620000201000 */
[----:B--2---:R-:W-:Y:S02]  /*cca0*/  LOP3.LUT R38, R38, 0xffff, RZ, 0xc0, !PT ;  /* 0x0000ffff26267812 */ /* 0x004fe400078ec0ff */
[----:B------:R-:W-:Y:S02]  /*ccb0*/  FSETP.NAN.AND P6, PT, R26, R26, PT ;  /* 0x0000001a1a00720b */ /* 0x000fe40003fc8000 */
[----:B------:R-:W-:Y:S02]  /*ccc0*/  @P4 SEL R38, R38, 0x7f, P5 ;  /* 0x0000007f26264807 */ /* 0x000fe40002800000 */
[----:B------:R-:W-:Y:S01]  /*ccd0*/  @!P2 FSEL R26, R26, -127, P6 ;  /* 0xc2fe00001a1aa808 */ /* 0x000fe20003000000 */
[----:B------:R-:W-:Y:S01]  /*cce0*/  FRND R9, R2 ;  /* 0x0000000200097307 */ /* 0x000fe20000201000 */
[----:B------:R-:W-:Y:S01]  /*ccf0*/  FSETP.NAN.AND P4, PT, R28, R28, PT ;  /* 0x0000001c1c00720b */ /* 0x000fe20003f88000 */
[----:B0-----:R-:W-:Y:S01]  /*cd00*/  IMAD.U32 R12, R10, 0x10000, RZ ;  /* 0x000100000a0c7824 */ /* 0x001fe200078e00ff */
[----:B------:R-:W-:-:S02]  /*cd10*/  FSETP.GEU.AND P2, PT, R29, 127, PT ;  /* 0x42fe00001d00780b */ /* 0x000fc40003f4e000 */
[----:B------:R-:W-:Y:S01]  /*cd20*/  PRMT R10, R10, 0x7632, R10 ;  /* 0x000076320a0a7816 */ /* 0x000fe2000000000a */
[----:B------:R-:W-:Y:S01]  /*cd30*/  FMUL R17, R15, R12 ;  /* 0x0000000c0f117220 */ /* 0x000fe20000400000 */
[----:B------:R-:W-:Y:S01]  /*cd40*/  IMAD.U32 R12, R4, 0x10000, RZ ;  /* 0x00010000040c7824 */ /* 0x000fe200078e00ff */
[----:B------:R-:W0:Y:S01]  /*cd50*/  F2I.S16.TRUNC.NTZ R2, R28 ;  /* 0x0000001c00027305 */ /* 0x000e22000020e900 */
[C---:B-1----:R-:W-:Y:S01]  /*cd60*/  FSETP.GT.AND P5, PT, R25.reuse, -127, PT ;  /* 0xc2fe00001900780b */ /* 0x042fe20003fa4000 */
[----:B------:R-:W-:Y:S01]  /*cd70*/  IMAD.U32 R10, R10, 0x10000, RZ ;  /* 0x000100000a0a7824 */ /* 0x000fe200078e00ff */
[----:B------:R-:W-:Y:S01]  /*cd80*/  FSETP.NAN.AND P6, PT, R25, R25, PT ;  /* 0x000000191900720b */ /* 0x000fe20003fc8000 */
[C---:B------:R-:W-:Y:S01]  /*cd90*/  FMUL R18, R15.reuse, R12 ;  /* 0x0000000c0f127220 */ /* 0x040fe20000400000 */
[----:B------:R-:W-:Y:S01]  /*cda0*/  IMAD.U32 R12, R6, 0x10000, RZ ;  /* 0x00010000060c7824 */ /* 0x000fe200078e00ff */
[C---:B------:R-:W-:Y:S01]  /*cdb0*/  FMUL R10, R15.reuse, R10 ;  /* 0x0000000a0f0a7220 */ /* 0x040fe20000400000 */
[----:B------:R-:W-:Y:S01]  /*cdc0*/  PRMT R4, R4, 0x7632, R4 ;  /* 0x0000763204047816 */ /* 0x000fe20000000004 */
[----:B------:R-:W1:Y:S01]  /*cdd0*/  FRND R19, R19 ;  /* 0x0000001300137307 */ /* 0x000e620000201000 */
[----:B------:R-:W-:Y:S01]  /*cde0*/  FMUL R12, R15, R12 ;  /* 0x0000000c0f0c7220 */ /* 0x000fe20000400000 */
[----:B------:R-:W-:-:S02]  /*cdf0*/  PRMT R6, R6, 0x7632, R6 ;  /* 0x0000763206067816 */ /* 0x000fc40000000006 */
[----:B------:R-:W-:Y:S01]  /*ce00*/  IMAD.U32 R4, R4, 0x10000, RZ ;  /* 0x0001000004047824 */ /* 0x000fe200078e00ff */
[----:B------:R-:W-:Y:S02]  /*ce10*/  PRMT R38, R38, 0x3340, R27 ;  /* 0x0000334026267816 */ /* 0x000fe4000000001b */
[----:B------:R-:W-:Y:S01]  /*ce20*/  @!P5 FSEL R25, R25, -127, P6 ;  /* 0xc2fe00001919d808 */ /* 0x000fe20003000000 */
[----:B------:R-:W2:Y:S01]  /*ce30*/  F2I.S16.TRUNC.NTZ R11, R29 ;  /* 0x0000001d000b7305 */ /* 0x000ea2000020e900 */
[----:B0-----:R-:W-:Y:S01]  /*ce40*/  LOP3.LUT R24, R2, 0xffff, RZ, 0xc0, !PT ;  /* 0x0000ffff02187812 */ /* 0x001fe200078ec0ff */
[----:B------:R-:W-:Y:S01]  /*ce50*/  FMUL R4, R15, R4 ;  /* 0x000000040f047220 */ /* 0x000fe20000400000 */
[----:B------:R-:W-:Y:S01]  /*ce60*/  FSETP.NAN.AND P6, PT, R29, R29, PT ;  /* 0x0000001d1d00720b */ /* 0x000fe20003fc8000 */
[----:B------:R-:W-:Y:S01]  /*ce70*/  IMAD.U32 R6, R6, 0x10000, RZ ;  /* 0x0001000006067824 */ /* 0x000fe200078e00ff */
[----:B------:R-:W-:Y:S02]  /*ce80*/  @P3 SEL R24, R24, 0x7f, P4 ;  /* 0x0000007f18183807 */ /* 0x000fe40002000000 */
[C---:B------:R-:W-:Y:S01]  /*ce90*/  FSETP.GT.AND P3, PT, R30.reuse, -127, PT ;  /* 0xc2fe00001e00780b */ /* 0x040fe20003f64000 */
[----:B------:R-:W0:Y:S01]  /*cea0*/  F2I.S16.TRUNC.NTZ R2, R26 ;  /* 0x0000001a00027305 */ /* 0x000e22000020e900 */
[----:B-1----:R-:W-:Y:S01]  /*ceb0*/  FSETP.GT.AND P4, PT, R19, -127, PT ;  /* 0xc2fe00001300780b */ /* 0x002fe20003f84000 */
[----:B------:R-:W-:Y:S01]  /*cec0*/  FMUL R6, R15, R6 ;  /* 0x000000060f067220 */ /* 0x000fe20000400000 */
[----:B------:R-:W-:-:S02]  /*ced0*/  FSETP.NAN.AND P5, PT, R30, R30, PT ;  /* 0x0000001e1e00720b */ /* 0x000fc40003fa8000 */
[----:B--2---:R-:W-:-:S03]  /*cee0*/  LOP3.LUT R29, R11, 0xffff, RZ, 0xc0, !PT ;  /* 0x0000ffff0b1d7812 */ /* 0x004fc600078ec0ff */
[----:B------:R-:W1:Y:S01]  /*cef0*/  F2I.S16.TRUNC.NTZ R28, R25 ;  /* 0x00000019001c7305 */ /* 0x000e62000020e900 */
[----:B------:R-:W-:Y:S02]  /*cf00*/  @P2 SEL R29, R29, 0x7f, P6 ;  /* 0x0000007f1d1d2807 */ /* 0x000fe40003000000 */
[----:B------:R-:W-:Y:S02]  /*cf10*/  FSETP.GEU.AND P2, PT, R26, 127, PT ;  /* 0x42fe00001a00780b */ /* 0x000fe40003f4e000 */
[----:B------:R-:W-:-:S03]  /*cf20*/  FSETP.NAN.AND P6, PT, R19, R19, PT ;  /* 0x000000131300720b */ /* 0x000fc60003fc8000 */
[----:B------:R-:W-:Y:S01]  /*cf30*/  FRND R21, R21 ;  /* 0x0000001500157307 */ /* 0x000fe20000201000 */
[----:B------:R-:W-:Y:S02]  /*cf40*/  @!P3 FSEL R30, R30, -127, P5 ;  /* 0xc2fe00001e1eb808 */ /* 0x000fe40002800000 */
[----:B------:R-:W-:Y:S02]  /*cf50*/  FSETP.GT.AND P3, PT, R31, -127, PT ;  /* 0xc2fe00001f00780b */ /* 0x000fe40003f64000 */
[----:B------:R-:W-:Y:S02]  /*cf60*/  @!P4 FSEL R19, R19, -127, P6 ;  /* 0xc2fe00001313c808 */ /* 0x000fe40003000000 */
[----:B------:R-:W-:Y:S01]  /*cf70*/  FSETP.NAN.AND P5, PT, R26, R26, PT ;  /* 0x0000001a1a00720b */ /* 0x000fe20003fa8000 */
[----:B------:R-:W-:Y:S01]  /*cf80*/  FRND R23, R23 ;  /* 0x0000001700177307 */ /* 0x000fe20000201000 */
[----:B------:R-:W-:Y:S02]  /*cf90*/  FSETP.GEU.AND P4, PT, R25, 127, PT ;  /* 0x42fe00001900780b */ /* 0x000fe40003f8e000 */
[----:B0-----:R-:W-:Y:S01]  /*cfa0*/  LOP3.LUT R11, R2, 0xffff, RZ, 0xc0, !PT ;  /* 0x0000ffff020b7812 */ /* 0x001fe200078ec0ff */
[----:B------:R-:W-:Y:S01]  /*cfb0*/  IMAD.U32 R2, R5, 0x10000, RZ ;  /* 0x0001000005027824 */ /* 0x000fe200078e00ff */
[----:B------:R-:W-:-:S02]  /*cfc0*/  FSETP.NAN.AND P6, PT, R31, R31, PT ;  /* 0x0000001f1f00720b */ /* 0x000fc40003fc8000 */
[----:B------:R-:W-:Y:S01]  /*cfd0*/  @P2 SEL R11, R11, 0x7f, P5 ;  /* 0x0000007f0b0b2807 */ /* 0x000fe20002800000 */
[----:B------:R-:W0:Y:S01]  /*cfe0*/  F2I.S16.TRUNC.NTZ R26, R30 ;  /* 0x0000001e001a7305 */ /* 0x000e22000020e900 */
[----:B------:R-:W-:Y:S01]  /*cff0*/  FSETP.GT.AND P2, PT, R32, -127, PT ;  /* 0xc2fe00002000780b */ /* 0x000fe20003f44000 */
[----:B------:R-:W-:Y:S01]  /*d000*/  FMUL R2, R15, R2 ;  /* 0x000000020f027220 */ /* 0x000fe20000400000 */
[----:B------:R-:W-:Y:S02]  /*d010*/  FSETP.NAN.AND P5, PT, R25, R25, PT ;  /* 0x000000191900720b */ /* 0x000fe40003fa8000 */
[----:B-1----:R-:W-:Y:S02]  /*d020*/  LOP3.LUT R28, R28, 0xffff, RZ, 0xc0, !PT ;  /* 0x0000ffff1c1c7812 */ /* 0x002fe400078ec0ff */
[----:B------:R-:W-:Y:S01]  /*d030*/  @!P3 FSEL R31, R31, -127, P6 ;  /* 0xc2fe00001f1fb808 */ /* 0x000fe20003000000 */
[----:B------:R-:W1:Y:S01]  /*d040*/  F2I.S16.TRUNC.NTZ R25, R19 ;  /* 0x0000001300197305 */ /* 0x000e62000020e900 */
[----:B------:R-:W-:-:S02]  /*d050*/  FSETP.GEU.AND P3, PT, R30, 127, PT ;  /* 0x42fe00001e00780b */ /* 0x000fc40003f6e000 */
[----:B------:R-:W-:Y:S02]  /*d060*/  @P4 SEL R28, R28, 0x7f, P5 ;  /* 0x0000007f1c1c4807 */ /* 0x000fe40002800000 */
[----:B------:R-:W-:Y:S02]  /*d070*/  FSETP.NAN.AND P5, PT, R32, R32, PT ;  /* 0x000000202000720b */ /* 0x000fe40003fa8000 */
[----:B------:R-:W-:Y:S01]  /*d080*/  FSETP.GEU.AND P4, PT, R19, 127, PT ;  /* 0x42fe00001300780b */ /* 0x000fe20003f8e000 */
[----:B------:R-:W-:Y:S01]  /*d090*/  FRND R5, R2 ;  /* 0x0000000200057307 */ /* 0x000fe20000201000 */
[----:B------:R-:W-:Y:S02]  /*d0a0*/  FSETP.NAN.AND P6, PT, R30, R30, PT ;  /* 0x0000001e1e00720b */ /* 0x000fe40003fc8000 */
[----:B------:R-:W-:Y:S02]  /*d0b0*/  @!P2 FSEL R32, R32, -127, P5 ;  /* 0xc2fe00002020a808 */ /* 0x000fe40002800000 */
[----:B0-----:R-:W-:-:S02]  /*d0c0*/  LOP3.LUT R26, R26, 0xffff, RZ, 0xc0, !PT ;  /* 0x0000ffff1a1a7812 */ /* 0x001fc400078ec0ff */
[----:B------:R-:W-:Y:S01]  /*d0d0*/  FSETP.GT.AND P2, PT, R20, -127, PT ;  /* 0xc2fe00001400780b */ /* 0x000fe20003f44000 */
[----:B------:R-:W0:Y:S01]  /*d0e0*/  F2I.S16.TRUNC.NTZ R30, R31 ;  /* 0x0000001f001e7305 */ /* 0x000e22000020e900 */
[----:B------:R-:W-:Y:S02]  /*d0f0*/  FSETP.NAN.AND P5, PT, R19, R19, PT ;  /* 0x000000131300720b */ /* 0x000fe40003fa8000 */
[----:B------:R-:W-:Y:S02]  /*d100*/  @P3 SEL R26, R26, 0x7f, P6 ;  /* 0x0000007f1a1a3807 */ /* 0x000fe40003000000 */
[----:B-1----:R-:W-:Y:S02]  /*d110*/  LOP3.LUT R25, R25, 0xffff, RZ, 0xc0, !PT ;  /* 0x0000ffff19197812 */ /* 0x002fe400078ec0ff */
[----:B------:R-:W-:Y:S01]  /*d120*/  FSETP.GEU.AND P3, PT, R31, 127, PT ;  /* 0x42fe00001f00780b */ /* 0x000fe20003f6e000 */
[----:B------:R-:W1:Y:S01]  /*d130*/  F2I.S16.TRUNC.NTZ R39, R32 ;  /* 0x0000002000277305 */ /* 0x000e62000020e900 */
[----:B------:R-:W-:-:S02]  /*d140*/  @P4 SEL R25, R25, 0x7f, P5 ;  /* 0x0000007f19194807 */ /* 0x000fc40002800000 */
[C---:B------:R-:W-:Y:S02]  /*d150*/  FSETP.NAN.AND P6, PT, R20.reuse, R20, PT ;  /* 0x000000141400720b */ /* 0x040fe40003fc8000 */
[----:B------:R-:W-:Y:S02]  /*d160*/  FSETP.GT.AND P5, PT, R21, -127, PT ;  /* 0xc2fe00001500780b */ /* 0x000fe40003fa4000 */
[----:B------:R-:W-:Y:S01]  /*d170*/  FSETP.NAN.AND P4, PT, R31, R31, PT ;  /* 0x0000001f1f00720b */ /* 0x000fe20003f88000 */
[----:B------:R-:W-:Y:S01]  /*d180*/  FRND R8, R8 ;  /* 0x0000000800087307 */ /* 0x000fe20000201000 */
[----:B------:R-:W-:Y:S02]  /*d190*/  @!P2 FSEL R20, R20, -127, P6 ;  /* 0xc2fe00001414a808 */ /* 0x000fe40003000000 */
[----:B0-----:R-:W-:Y:S02]  /*d1a0*/  LOP3.LUT R31, R30, 0xffff, RZ, 0xc0, !PT ;  /* 0x0000ffff1e1f7812 */ /* 0x001fe400078ec0ff */
[----:B------:R-:W-:-:S02]  /*d1b0*/  FSETP.GEU.AND P2, PT, R32, 127, PT ;  /* 0x42fe00002000780b */ /* 0x000fc40003f4e000 */
[----:B------:R-:W-:Y:S01]  /*d1c0*/  FSETP.NAN.AND P6, PT, R21, R21, PT ;  /* 0x000000151500720b */ /* 0x000fe20003fc8000 */
[----:B------:R-:W0:Y:S01]  /*d1d0*/  F2I.S16.TRUNC.NTZ R19, R20 ;  /* 0x0000001400137305 */ /* 0x000e22000020e900 */
[----:B------:R-:W-:Y:S02]  /*d1e0*/  @P3 SEL R31, R31, 0x7f, P4 ;  /* 0x0000007f1f1f3807 */ /* 0x000fe40002000000 */
[----:B------:R-:W-:Y:S02]  /*d1f0*/  FSETP.GT.AND P4, PT, R34, -127, PT ;  /* 0xc2fe00002200780b */ /* 0x000fe40003f84000 */
[----:B------:R-:W-:Y:S02]  /*d200*/  FSETP.GT.AND P3, PT, R33, -127, PT ;  /* 0xc2fe00002100780b */ /* 0x000fe40003f64000 */
[----:B------:R-:W-:Y:S01]  /*d210*/  @!P5 FSEL R21, R21, -127, P6 ;  /* 0xc2fe00001515d808 */ /* 0x000fe20003000000 */
[----:B------:R-:W-:Y:S01]  /*d220*/  FRND R17, R17 ;  /* 0x0000001100117307 */ /* 0x000fe20000201000 */
[----:B------:R-:W-:-:S02]  /*d230*/  FSETP.NAN.AND P6, PT, R32, R32, PT ;  /* 0x000000202000720b */ /* 0x000fc40003fc8000 */
[----:B-1----:R-:W-:Y:S02]  /*d240*/  LOP3.LUT R30, R39, 0xffff, RZ, 0xc0, !PT ;  /* 0x0000ffff271e7812 */ /* 0x002fe400078ec0ff */
[C---:B------:R-:W-:Y:S02]  /*d250*/  FSETP.NAN.AND P5, PT, R33.reuse, R33, PT ;  /* 0x000000212100720b */ /* 0x040fe40003fa8000 */
[----:B------:R-:W-:Y:S01]  /*d260*/  @P2 SEL R30, R30, 0x7f, P6 ;  /* 0x0000007f1e1e2807 */ /* 0x000fe20003000000 */
[----:B------:R-:W1:Y:S01]  /*d270*/  F2I.S16.TRUNC.NTZ R2, R21 ;  /* 0x0000001500027305 */ /* 0x000e62000020e900 */
[----:B------:R-:W-:Y:S02]  /*d280*/  FSETP.GEU.AND P2, PT, R20, 127, PT ;  /* 0x42fe00001400780b */ /* 0x000fe40003f4e000 */
[----:B------:R-:W-:Y:S02]  /*d290*/  FSETP.NAN.AND P6, PT, R34, R34, PT ;  /* 0x000000222200720b */ /* 0x000fe40003fc8000 */
[----:B------:R-:W-:-:S02]  /*d2a0*/  @!P3 FSEL R33, R33, -127, P5 ;  /* 0xc2fe00002121b808 */ /* 0x000fc40002800000 */
[----:B------:R-:W-:Y:S01]  /*d2b0*/  @!P4 FSEL R34, R34, -127, P6 ;  /* 0xc2fe00002222c808 */ /* 0x000fe20003000000 */
[----:B------:R-:W-:Y:S01]  /*d2c0*/  FRND R3, R3 ;  /* 0x0000000300037307 */ /* 0x000fe20000201000 */
[----:B------:R-:W-:Y:S02]  /*d2d0*/  FSETP.GEU.AND P4, PT, R21, 127, PT ;  /* 0x42fe00001500780b */ /* 0x000fe40003f8e000 */
[----:B------:R-:W-:Y:S02]  /*d2e0*/  FSETP.NAN.AND P5, PT, R20, R20, PT ;  /* 0x000000141400720b */ /* 0x000fe40003fa8000 */
[----:B------:R-:W-:Y:S02]  /*d2f0*/  FSETP.GT.AND P3, PT, R22, -127, PT ;  /* 0xc2fe00001600780b */ /* 0x000fe40003f64000 */
[----:B0-----:R-:W-:Y:S01]  /*d300*/  LOP3.LUT R20, R19, 0xffff, RZ, 0xc0, !PT ;  /* 0x0000ffff13147812 */ /* 0x001fe200078ec0ff */
[----:B------:R-:W0:Y:S01]  /*d310*/  F2I.S16.TRUNC.NTZ R32, R33 ;  /* 0x0000002100207305 */ /* 0x000e22000020e900 */
[----:B-1----:R-:W-:-:S02]  /*d320*/  LOP3.LUT R19, R2, 0xffff, RZ, 0xc0, !PT ;  /* 0x0000ffff02137812 */ /* 0x002fc400078ec0ff */
[----:B------:R-:W-:Y:S02]  /*d330*/  @P2 SEL R20, R20, 0x7f, P5 ;  /* 0x0000007f14142807 */ /* 0x000fe40002800000 */
[----:B------:R-:W-:Y:S02]  /*d340*/  FSETP.GT.AND P2, PT, R23, -127, PT ;  /* 0xc2fe00001700780b */ /* 0x000fe40003f44000 */
[----:B------:R-:W-:Y:S01]  /*d350*/  FSETP.NAN.AND P5, PT, R21, R21, PT ;  /* 0x000000151500720b */ /* 0x000fe20003fa8000 */
[----:B------:R-:W1:Y:S01]  /*d360*/  F2I.S16.TRUNC.NTZ R39, R34 ;  /* 0x0000002200277305 */ /* 0x000e62000020e900 */
[----:B------:R-:W-:Y:S02]  /*d370*/  FSETP.NAN.AND P6, PT, R22, R22, PT ;  /* 0x000000161600720b */ /* 0x000fe40003fc8000 */
[----:B------:R-:W-:Y:S02]  /*d380*/  @P4 SEL R19, R19, 0x7f, P5 ;  /* 0x0000007f13134807 */ /* 0x000fe40002800000 */
[----:B------:R-:W-:-:S02]  /*d390*/  FSETP.GT.AND P4, PT, R35, -127, PT ;  /* 0xc2fe00002300780b */ /* 0x000fc40003f84000 */
[----:B------:R-:W-:Y:S01]  /*d3a0*/  @!P3 FSEL R22, R22, -127, P6 ;  /* 0xc2fe00001616b808 */ /* 0x000fe20003000000 */
[----:B------:R-:W-:Y:S01]  /*d3b0*/  FRND R10, R10 ;  /* 0x0000000a000a7307 */ /* 0x000fe20000201000 */
[----:B------:R-:W-:Y:S02]  /*d3c0*/  FSETP.GEU.AND P3, PT, R33, 127, PT ;  /* 0x42fe00002100780b */ /* 0x000fe40003f6e000 */
[----:B------:R-:W-:Y:S02]  /*d3d0*/  FSETP.NAN.AND P5, PT, R23, R23, PT ;  /* 0x000000171700720b */ /* 0x000fe40003fa8000 */
[----:B------:R-:W-:Y:S02]  /*d3e0*/  FSETP.NAN.AND P6, PT, R33, R33, PT ;  /* 0x000000212100720b */ /* 0x000fe40003fc8000 */
[----:B------:R-:W-:Y:S01]  /*d3f0*/  @!P2 FSEL R23, R23, -127, P5 ;  /* 0xc2fe00001717a808 */ /* 0x000fe20002800000 */
[----:B------:R-:W2:Y:S01]  /*d400*/  F2I.S16.TRUNC.NTZ R2, R22 ;  /* 0x0000001600027305 */ /* 0x000ea2000020e900 */
[----:B------:R-:W-:-:S02]  /*d410*/  FSETP.GEU.AND P2, PT, R34, 127, PT ;  /* 0x42fe00002200780b */ /* 0x000fc40003f4e000 */
[C---:B------:R-:W-:Y:S02]  /*d420*/  FSETP.NAN.AND P5, PT, R35.reuse, R35, PT ;  /* 0x000000232300720b */ /* 0x040fe40003fa8000 */
[----:B0-----:R-:W-:Y:S02]  /*d430*/  LOP3.LUT R33, R32, 0xffff, RZ, 0xc0, !PT ;  /* 0x0000ffff20217812 */ /* 0x001fe400078ec0ff */
[----:B------:R-:W-:Y:S01]  /*d440*/  @!P4 FSEL R35, R35, -127, P5 ;  /* 0xc2fe00002323c808 */ /* 0x000fe20002800000 */
[----:B------:R-:W0:Y:S01]  /*d450*/  F2I.S16.TRUNC.NTZ R21, R23 ;  /* 0x0000001700157305 */ /* 0x000e22000020e900 */
[----:B------:R-:W-:Y:S02]  /*d460*/  FSETP.GEU.AND P4, PT, R22, 127, PT ;  /* 0x42fe00001600780b */ /* 0x000fe40003f8e000 */
[----:B------:R-:W-:Y:S02]  /*d470*/  @P3 SEL R33, R33, 0x7f, P6 ;  /* 0x0000007f21213807 */ /* 0x000fe40003000000 */
[----:B------:R-:W-:-:S02]  /*d480*/  FSETP.NAN.AND P6, PT, R34, R34, PT ;  /* 0x000000222200720b */ /* 0x000fc40003fc8000 */
[----:B------:R-:W-:Y:S01]  /*d490*/  FSETP.GT.AND P3, PT, R8, -127, PT ;  /* 0xc2fe00000800780b */ /* 0x000fe20003f64000 */
[----:B------:R-:W3:Y:S01]  /*d4a0*/  F2I.S16.TRUNC.NTZ R34, R35 ;  /* 0x0000002300227305 */ /* 0x000ee2000020e900 */
[----:B-1----:R-:W-:Y:S02]  /*d4b0*/  LOP3.LUT R32, R39, 0xffff, RZ, 0xc0, !PT ;  /* 0x0000ffff27207812 */ /* 0x002fe400078ec0ff */
[----:B------:R-:W-:Y:S02]  /*d4c0*/  FSETP.NAN.AND P5, PT, R22, R22, PT ;  /* 0x000000161600720b */ /* 0x000fe40003fa8000 */
[----:B------:R-:W-:Y:S02]  /*d4d0*/  @P2 SEL R32, R32, 0x7f, P6 ;  /* 0x0000007f20202807 */ /* 0x000fe40003000000 */
[----:B------:R-:W-:Y:S01]  /*d4e0*/  FSETP.GEU.AND P2, PT, R23, 127, PT ;  /* 0x42fe00001700780b */ /* 0x000fe20003f4e000 */
[----:B------:R-:W-:Y:S01]  /*d4f0*/  FRND R18, R18 ;  /* 0x0000001200127307 */ /* 0x000fe20000201000 */
[----:B--2---:R-:W-:Y:S01]  /*d500*/  LOP3.LUT R22, R2, 0xffff, RZ, 0xc0, !PT ;  /* 0x0000ffff02167812 */ /* 0x004fe200078ec0ff */
[----:B------:R-:W-:Y:S01]  /*d510*/  IMAD.U32 R2, R7, 0x10000, RZ ;  /* 0x0001000007027824 */ /* 0x000fe200078e00ff */
[----:B------:R-:W-:-:S02]  /*d520*/  FSETP.NAN.AND P6, PT, R8, R8, PT ;  /* 0x000000080800720b */ /* 0x000fc40003fc8000 */
[----:B------:R-:W-:Y:S01]  /*d530*/  @P4 SEL R22, R22, 0x7f, P5 ;  /* 0x0000007f16164807 */ /* 0x000fe20002800000 */
[----:B------:R-:W-:Y:S01]  /*d540*/  FMUL R2, R15, R2 ;  /* 0x000000020f027220 */ /* 0x000fe20000400000 */
[----:B------:R-:W-:Y:S01]  /*d550*/  FSETP.GEU.AND P4, PT, R35, 127, PT ;  /* 0x42fe00002300780b */ /* 0x000fe20003f8e000 */
[----:B------:R-:W-:Y:S01]  /*d560*/  FRND R13, R13 ;  /* 0x0000000d000d7307 */ /* 0x000fe20000201000 */
[----:B------:R-:W-:Y:S02]  /*d570*/  @!P3 FSEL R8, R8, -127, P6 ;  /* 0xc2fe00000808b808 */ /* 0x000fe40003000000 */
[----:B------:R-:W-:Y:S02]  /*d580*/  FSETP.NAN.AND P3, PT, R23, R23, PT ;  /* 0x000000171700720b */ /* 0x000fe40003f68000 */
[----:B0-----:R-:W-:Y:S02]  /*d590*/  LOP3.LUT R21, R21, 0xffff, RZ, 0xc0, !PT ;  /* 0x0000ffff15157812 */ /* 0x001fe400078ec0ff */
[----:B------:R-:W-:Y:S01]  /*d5a0*/  FSETP.GT.AND P5, PT, R36, -127, PT ;  /* 0xc2fe00002400780b */ /* 0x000fe20003fa4000 */
[----:B------:R-:W0:Y:S01]  /*d5b0*/  F2I.S16.TRUNC.NTZ R7, R8 ;  /* 0x0000000800077305 */ /* 0x000e22000020e900 */
[----:B------:R-:W-:-:S02]  /*d5c0*/  @P2 SEL R21, R21, 0x7f, P3 ;  /* 0x0000007f15152807 */ /* 0x000fc40001800000 */
[----:B------:R-:W-:Y:S02]  /*d5d0*/  FSETP.NAN.AND P6, PT, R35, R35, PT ;  /* 0x000000232300720b */ /* 0x000fe40003fc8000 */
[----:B------:R-:W-:Y:S02]  /*d5e0*/  FSETP.GT.AND P2, PT, R17, -127, PT ;  /* 0xc2fe00001100780b */ /* 0x000fe40003f44000 */
[----:B---3--:R-:W-:Y:S01]  /*d5f0*/  LOP3.LUT R34, R34, 0xffff, RZ, 0xc0, !PT ;  /* 0x0000ffff22227812 */ /* 0x008fe200078ec0ff */
[----:B------:R-:W-:Y:S01]  /*d600*/  FRND R12, R12 ;  /* 0x0000000c000c7307 */ /* 0x000fe20000201000 */
[----:B------:R-:W-:Y:S02]  /*d610*/  FSETP.NAN.AND P3, PT, R36, R36, PT ;  /* 0x000000242400720b */ /* 0x000fe40003f68000 */
[----:B------:R-:W-:Y:S02]  /*d620*/  @P4 SEL R34, R34, 0x7f, P6 ;  /* 0x0000007f22224807 */ /* 0x000fe40003000000 */
[----:B------:R-:W-:-:S02]  /*d630*/  FSETP.GEU.AND P4, PT, R8, 127, PT ;  /* 0x42fe00000800780b */ /* 0x000fc40003f8e000 */
[----:B------:R-:W-:Y:S01]  /*d640*/  @!P5 FSEL R36, R36, -127, P3 ;  /* 0xc2fe00002424d808 */ /* 0x000fe20001800000 */
[----:B------:R-:W-:Y:S01]  /*d650*/  FRND R16, R16 ;  /* 0x0000001000107307 */ /* 0x000fe20000201000 */
[----:B------:R-:W-:Y:S02]  /*d660*/  FSETP.NAN.AND P6, PT, R17, R17, PT ;  /* 0x000000111100720b */ /* 0x000fe40003fc8000 */
[----:B------:R-:W-:Y:S02]  /*d670*/  FSETP.GT.AND P3, PT, R3, -127, PT ;  /* 0xc2fe00000300780b */ /* 0x000fe40003f64000 */
[----:B------:R-:W-:Y:S02]  /*d680*/  FSETP.NAN.AND P5, PT, R8, R8, PT ;  /* 0x000000080800720b */ /* 0x000fe40003fa8000 */
[----:B------:R-:W-:Y:S01]  /*d690*/  @!P2 FSEL R17, R17, -127, P6 ;  /* 0xc2fe00001111a808 */ /* 0x000fe20003000000 */
[----:B------:R-:W1:Y:S01]  /*d6a0*/  F2I.S16.TRUNC.NTZ R8, R36 ;  /* 0x0000002400087305 */ /* 0x000e62000020e900 */
[----:B------:R-:W-:-:S02]  /*d6b0*/  FSETP.GT.AND P2, PT, R37, -127, PT ;  /* 0xc2fe00002500780b */ /* 0x000fc40003f44000 */
[----:B0-----:R-:W-:Y:S02]  /*d6c0*/  LOP3.LUT R23, R7, 0xffff, RZ, 0xc0, !PT ;  /* 0x0000ffff07177812 */ /* 0x001fe400078ec0ff */
[----:B------:R-:W-:Y:S02]  /*d6d0*/  FSETP.NAN.AND P6, PT, R3, R3, PT ;  /* 0x000000030300720b */ /* 0x000fe40003fc8000 */
[----:B------:R-:W-:Y:S01]  /*d6e0*/  @P4 SEL R23, R23, 0x7f, P5 ;  /* 0x0000007f17174807 */ /* 0x000fe20002800000 */
[----:B------:R-:W0:Y:S01]  /*d6f0*/  F2I.S16.TRUNC.NTZ R7, R17 ;  /* 0x0000001100077305 */ /* 0x000e22000020e900 */
[----:B------:R-:W-:Y:S02]  /*d700*/  FSETP.GEU.AND P4, PT, R36, 127, PT ;  /* 0x42fe00002400780b */ /* 0x000fe40003f8e000 */
[----:B------:R-:W-:Y:S02]  /*d710*/  FSETP.NAN.AND P5, PT, R37, R37, PT ;  /* 0x000000252500720b */ /* 0x000fe40003fa8000 */
[----:B------:R-:W-:-:S02]  /*d720*/  @!P3 FSEL R3, R3, -127, P6 ;  /* 0xc2fe00000303b808 */ /* 0x000fc40003000000 */
[----:B------:R-:W-:Y:S01]  /*d730*/  FSETP.GT.AND P3, PT, R10, -127, PT ;  /* 0xc2fe00000a00780b */ /* 0x000fe20003f64000 */
[----:B------:R-:W-:Y:S01]  /*d740*/  FRND R4, R4 ;  /* 0x0000000400047307 */ /* 0x000fe20000201000 */
[----:B------:R-:W-:Y:S02]  /*d750*/  @!P2 FSEL R37, R37, -127, P5 ;  /* 0xc2fe00002525a808 */ /* 0x000fe40002800000 */
[----:B------:R-:W-:Y:S02]  /*d760*/  FSETP.NAN.AND P6, PT, R36, R36, PT ;  /* 0x000000242400720b */ /* 0x000fe40003fc8000 */
[----:B------:R-:W-:Y:S02]  /*d770*/  FSETP.GEU.AND P2, PT, R17, 127, PT ;  /* 0x42fe00001100780b */ /* 0x000fe40003f4e000 */
[----:B-1----:R-:W-:Y:S01]  /*d780*/  LOP3.LUT R8, R8, 0xffff, RZ, 0xc0, !PT ;  /* 0x0000ffff08087812 */ /* 0x002fe200078ec0ff */
[----:B------:R-:W-:Y:S01]  /*d790*/  F2I.S16.TRUNC.NTZ R35, R37 ;  /* 0x0000002500237305 */ /* 0x000fe2000020e900 */
[----:B------:R-:W-:-:S02]  /*d7a0*/  FSETP.NAN.AND P5, PT, R10, R10, PT ;  /* 0x0000000a0a00720b */ /* 0x000fc40003fa8000 */
[----:B------:R-:W-:Y:S02]  /*d7b0*/  @P4 SEL R8, R8, 0x7f, P6 ;  /* 0x0000007f08084807 */ /* 0x000fe40003000000 */
[----:B------:R-:W-:Y:S02]  /*d7c0*/  FSETP.GT.AND P4, PT, R9, -127, PT ;  /* 0xc2fe00000900780b */ /* 0x000fe40003f84000 */
[----:B------:R-:W-:Y:S01]  /*d7d0*/  FSETP.NAN.AND P6, PT, R17, R17, PT ;  /* 0x000000111100720b */ /* 0x000fe20003fc8000 */
[----:B------:R-:W-:Y:S01]  /*d7e0*/  FRND R6, R6 ;  /* 0x0000000600067307 */ /* 0x000fe20000201000 */
[----:B------:R-:W-:Y:S02]  /*d7f0*/  @!P3 FSEL R10, R10, -127, P5 ;  /* 0xc2fe00000a0ab808 */ /* 0x000fe40002800000 */
[----:B0-----:R-:W-:Y:S02]  /*d800*/  LOP3.LUT R36, R7, 0xffff, RZ, 0xc0, !PT ;  /* 0x0000ffff07247812 */ /* 0x001fe400078ec0ff */
[----:B------:R-:W-:-:S02]  /*d810*/  FSETP.GT.AND P5, PT, R18, -127, PT ;  /* 0xc2fe00001200780b */ /* 0x000fc40003fa4000 */
[----:B------:R-:W-:Y:S01]  /*d820*/  @P2 SEL R36, R36, 0x7f, P6 ;  /* 0x0000007f24242807 */ /* 0x000fe20003000000 */
[----:B------:R-:W0:Y:S01]  /*d830*/  F2I.S16.TRUNC.NTZ R7, R3 ;  /* 0x0000000300077305 */ /* 0x000e22000020e900 */
[----:B------:R-:W-:Y:S02]  /*d840*/  FSETP.GT.AND P3, PT, R13, -127, PT ;  /* 0xc2fe00000d00780b */ /* 0x000fe40003f64000 */
[C---:B------:R-:W-:Y:S02]  /*d850*/  FSETP.NAN.AND P6, PT, R9.reuse, R9, PT ;  /* 0x000000090900720b */ /* 0x040fe40003fc8000 */
[----:B------:R-:W-:Y:S02]  /*d860*/  FSETP.NAN.AND P2, PT, R18, R18, PT ;  /* 0x000000121200720b */ /* 0x000fe40003f48000 */
[----:B------:R-:W-:Y:S01]  /*d870*/  @!P4 FSEL R9, R9, -127, P6 ;  /* 0xc2fe00000909c808 */ /* 0x000fe20003000000 */
[----:B------:R-:W1:Y:S01]  /*d880*/  F2I.S16.TRUNC.NTZ R17, R10 ;  /* 0x0000000a00117305 */ /* 0x000e62000020e900 */
[----:B------:R-:W-:-:S02]  /*d890*/  FSETP.GEU.AND P4, PT, R3, 127, PT ;  /* 0x42fe00000300780b */ /* 0x000fc40003f8e000 */
[C---:B------:R-:W-:Y:S02]  /*d8a0*/  FSETP.NAN.AND P6, PT, R13.reuse, R13, PT ;  /* 0x0000000d0d00720b */ /* 0x040fe40003fc8000 */
[----:B------:R-:W-:Y:S02]  /*d8b0*/  @!P5 FSEL R18, R18, -127, P2 ;  /* 0xc2fe00001212d808 */ /* 0x000fe40001000000 */
[----:B------:R-:W-:Y:S01]  /*d8c0*/  FSETP.GT.AND P2, PT, R12, -127, PT ;  /* 0xc2fe00000c00780b */ /* 0x000fe20003f44000 */
[----:B------:R-:W-:Y:S01]  /*d8d0*/  FRND R2, R2 ;  /* 0x0000000200027307 */ /* 0x000fe20000201000 */
[----:B------:R-:W-:Y:S02]  /*d8e0*/  @!P3 FSEL R13, R13, -127, P6 ;  /* 0xc2fe00000d0db808 */ /* 0x000fe40003000000 */
[----:B------:R-:W-:Y:S02]  /*d8f0*/  FSETP.NAN.AND P5, PT, R3, R3, PT ;  /* 0x000000030300720b */ /* 0x000fe40003fa8000 */
[----:B------:R-:W-:-:S02]  /*d900*/  FSETP.GEU.AND P3, PT, R10, 127, PT ;  /* 0x42fe00000a00780b */ /* 0x000fc40003f6e000 */
[----:B0-----:R-:W-:Y:S01]  /*d910*/  LOP3.LUT R7, R7, 0xffff, RZ, 0xc0, !PT ;  /* 0x0000ffff07077812 */ /* 0x001fe200078ec0ff */
[----:B------:R-:W0:Y:S01]  /*d920*/  F2I.S16.TRUNC.NTZ R3, R18 ;  /* 0x0000001200037305 */ /* 0x000e22000020e900 */
[----:B------:R-:W-:Y:S02]  /*d930*/  FSETP.NAN.AND P6, PT, R12, R12, PT ;  /* 0x0000000c0c00720b */ /* 0x000fe40003fc8000 */
[----:B------:R-:W-:Y:S02]  /*d940*/  @P4 SEL R7, R7, 0x7f, P5 ;  /* 0x0000007f07074807 */ /* 0x000fe40002800000 */
[----:B------:R-:W-:Y:S02]  /*d950*/  FSETP.GT.AND P4, PT, R16, -127, PT ;  /* 0xc2fe00001000780b */ /* 0x000fe40003f84000 */
[----:B------:R-:W-:Y:S01]  /*d960*/  FSETP.NAN.AND P5, PT, R10, R10, PT ;  /* 0x0000000a0a00720b */ /* 0x000fe20003fa8000 */
[----:B------:R-:W2:Y:S01]  /*d970*/  F2I.S16.TRUNC.NTZ R39, R13 ;  /* 0x0000000d00277305 */ /* 0x000ea2000020e900 */
[----:B-1----:R-:W-:-:S02]  /*d980*/  LOP3.LUT R17, R17, 0xffff, RZ, 0xc0, !PT ;  /* 0x0000ffff11117812 */ /* 0x002fc400078ec0ff */
[----:B------:R-:W-:Y:S02]  /*d990*/  @!P2 FSEL R12, R12, -127, P6 ;  /* 0xc2fe00000c0ca808 */ /* 0x000fe40003000000 */
[----:B------:R-:W-:Y:S02]  /*d9a0*/  FSETP.GEU.AND P2, PT, R37, 127, PT ;  /* 0x42fe00002500780b */ /* 0x000fe40003f4e000 */
[----:B------:R-:W-:Y:S01]  /*d9b0*/  @P3 SEL R17, R17, 0x7f, P5 ;  /* 0x0000007f11113807 */ /* 0x000fe20002800000 */
[----:B------:R-:W-:Y:S01]  /*d9c0*/  F2I.S16.TRUNC.NTZ R41, R12 ;  /* 0x0000000c00297305 */ /* 0x000fe2000020e900 */
[----:B------:R-:W-:Y:S02]  /*d9d0*/  FSETP.NAN.AND P6, PT, R16, R16, PT ;  /* 0x000000101000720b */ /* 0x000fe40003fc8000 */
[----:B------:R-:W-:Y:S02]  /*d9e0*/  FSETP.GT.AND P3, PT, R4, -127, PT ;  /* 0xc2fe00000400780b */ /* 0x000fe40003f64000 */
[----:B------:R-:W-:-:S02]  /*d9f0*/  @!P4 FSEL R16, R16, -127, P6 ;  /* 0xc2fe00001010c808 */ /* 0x000fc40003000000 */
[----:B------:R-:W-:Y:S02]  /*da00*/  FSETP.NAN.AND P5, PT, R37, R37, PT ;  /* 0x000000252500720b */ /* 0x000fe40003fa8000 */
[----:B------:R-:W-:Y:S02]  /*da10*/  FSETP.GEU.AND P4, PT, R18, 127, PT ;  /* 0x42fe00001200780b */ /* 0x000fe40003f8e000 */
[----:B------:R-:W-:Y:S02]  /*da20*/  LOP3.LUT R10, R35, 0xffff, RZ, 0xc0, !PT ;  /* 0x0000ffff230a7812 */ /* 0x000fe400078ec0ff */
[----:B------:R-:W-:Y:S01]  /*da30*/  FSETP.NAN.AND P6, PT, R4, R4, PT ;  /* 0x000000040400720b */ /* 0x000fe20003fc8000 */
[----:B------:R-:W-:Y:S01]  /*da40*/  F2I.S16.TRUNC.NTZ R35, R16 ;  /* 0x0000001000237305 */ /* 0x000fe2000020e900 */
[----:B------:R-:W-:Y:S02]  /*da50*/  @P2 SEL R10, R10, 0x7f, P5 ;  /* 0x0000007f0a0a2807 */ /* 0x000fe40002800000 */
[----:B------:R-:W-:-:S02]  /*da60*/  FSETP.GT.AND P2, PT, R5, -127, PT ;  /* 0xc2fe00000500780b */ /* 0x000fc40003f44000 */
[----:B------:R-:W-:Y:S02]  /*da70*/  @!P3 FSEL R4, R4, -127, P6 ;  /* 0xc2fe00000404b808 */ /* 0x000fe40003000000 */
[----:B------:R-:W-:Y:S02]  /*da80*/  FSETP.NAN.AND P5, PT, R18, R18, PT ;  /* 0x000000121200720b */ /* 0x000fe40003fa8000 */
[----:B0-----:R-:W-:Y:S02]  /*da90*/  LOP3.LUT R40, R3, 0xffff, RZ, 0xc0, !PT ;  /* 0x0000ffff03287812 */ /* 0x001fe400078ec0ff */
[----:B------:R-:W-:Y:S01]  /*daa0*/  FSETP.GEU.AND P3, PT, R13, 127, PT ;  /* 0x42fe00000d00780b */ /* 0x000fe20003f6e000 */
[----:B------:R-:W0:Y:S01]  /*dab0*/  F2I.S16.TRUNC.NTZ R3, R9 ;  /* 0x0000000900037305 */ /* 0x000e22000020e900 */
[----:B------:R-:W-:Y:S02]  /*dac0*/  @P4 SEL R40, R40, 0x7f, P5 ;  /* 0x0000007f28284807 */ /* 0x000fe40002800000 */
[----:B------:R-:W-:-:S02]  /*dad0*/  FSETP.NAN.AND P6, PT, R5, R5, PT ;  /* 0x000000050500720b */ /* 0x000fc40003fc8000 */
[----:B------:R-:W-:Y:S02]  /*dae0*/  FSETP.GT.AND P4, PT, R6, -127, PT ;  /* 0xc2fe00000600780b */ /* 0x000fe40003f84000 */
[----:B------:R-:W-:Y:S02]  /*daf0*/  FSETP.NAN.AND P5, PT, R13, R13, PT ;  /* 0x0000000d0d00720b */ /* 0x000fe40003fa8000 */
[----:B------:R-:W-:Y:S01]  /*db00*/  @!P2 FSEL R5, R5, -127, P6 ;  /* 0xc2fe00000505a808 */ /* 0x000fe20003000000 */
[----:B------:R-:W1:Y:S01]  /*db10*/  F2I.S16.TRUNC.NTZ R13, R4 ;  /* 0x00000004000d7305 */ /* 0x000e62000020e900 */
[----:B--2---:R-:W-:Y:S02]  /*db20*/  LOP3.LUT R18, R39, 0xffff, RZ, 0xc0, !PT ;  /* 0x0000ffff27127812 */ /* 0x004fe400078ec0ff */
[----:B------:R-:W-:Y:S02]  /*db30*/  FSETP.GEU.AND P2, PT, R9, 127, PT ;  /* 0x42fe00000900780b */ /* 0x000fe40003f4e000 */
[----:B------:R-:W-:-:S02]  /*db40*/  @P3 SEL R18, R18, 0x7f, P5 ;  /* 0x0000007f12123807 */ /* 0x000fc40002800000 */
[----:B------:R-:W-:Y:S02]  /*db50*/  FSETP.NAN.AND P6, PT, R6, R6, PT ;  /* 0x000000060600720b */ /* 0x000fe40003fc8000 */
[----:B------:R-:W-:Y:S02]  /*db60*/  FSETP.GT.AND P3, PT, R2, -127, PT ;  /* 0xc2fe00000200780b */ /* 0x000fe40003f64000 */
[----:B------:R-:W-:Y:S02]  /*db70*/  FSETP.NAN.AND P5, PT, R9, R9, PT ;  /* 0x000000090900720b */ /* 0x000fe40003fa8000 */
[----:B------:R-:W2:Y:S01]  /*db80*/  F2I.S16.TRUNC.NTZ R9, R5 ;  /* 0x0000000500097305 */ /* 0x000ea2000020e900 */
[----:B------:R-:W-:Y:S02]  /*db90*/  @!P4 FSEL R6, R6, -127, P6 ;  /* 0xc2fe00000606c808 */ /* 0x000fe40003000000 */
[----:B------:R-:W-:Y:S02]  /*dba0*/  FSETP.GEU.AND P4, PT, R4, 127, PT ;  /* 0x42fe00000400780b */ /* 0x000fe40003f8e000 */
[----:B0-----:R-:W-:-:S02]  /*dbb0*/  LOP3.LUT R3, R3, 0xffff, RZ, 0xc0, !PT ;  /* 0x0000ffff03037812 */ /* 0x001fc400078ec0ff */
[C---:B------:R-:W-:Y:S02]  /*dbc0*/  FSETP.NAN.AND P6, PT, R2.reuse, R2, PT ;  /* 0x000000020200720b */ /* 0x040fe40003fc8000 */
[----:B------:R-:W-:Y:S02]  /*dbd0*/  @P2 SEL R3, R3, 0x7f, P5 ;  /* 0x0000007f03032807 */ /* 0x000fe40002800000 */
[----:B------:R-:W-:Y:S02]  /*dbe0*/  FSETP.GEU.AND P2, PT, R5, 127, PT ;  /* 0x42fe00000500780b */ /* 0x000fe40003f4e000 */
[----:B------:R-:W-:Y:S02]  /*dbf0*/  @!P3 FSEL R2, R2, -127, P6 ;  /* 0xc2fe00000202b808 */ /* 0x000fe40003000000 */
[----:B------:R-:W-:Y:S02]  /*dc00*/  FSETP.NAN.AND P5, PT, R4, R4, PT ;  /* 0x000000040400720b */ /* 0x000fe40003fa8000 */
[----:B-1----:R-:W-:Y:S01]  /*dc10*/  LOP3.LUT R13, R13, 0xffff, RZ, 0xc0, !PT ;  /* 0x0000ffff0d0d7812 */ /* 0x002fe200078ec0ff */
[----:B------:R-:W-:Y:S01]  /*dc20*/  F2I.S16.TRUNC.NTZ R4, R6 ;  /* 0x0000000600047305 */ /* 0x000fe2000020e900 */
[----:B------:R-:W-:-:S02]  /*dc30*/  FSETP.GEU.AND P3, PT, R12, 127, PT ;  /* 0x42fe00000c00780b */ /* 0x000fc40003f6e000 */
[----:B------:R-:W-:Y:S02]  /*dc40*/  FSETP.NAN.AND P6, PT, R5, R5, PT ;  /* 0x000000050500720b */ /* 0x000fe40003fc8000 */
[----:B------:R-:W-:Y:S02]  /*dc50*/  @P4 SEL R13, R13, 0x7f, P5 ;  /* 0x0000007f0d0d4807 */ /* 0x000fe40002800000 */
[----:B------:R-:W-:Y:S01]  /*dc60*/  FSETP.GEU.AND P4, PT, R16, 127, PT ;  /* 0x42fe00001000780b */ /* 0x000fe20003f8e000 */
[----:B------:R-:W0:Y:S01]  /*dc70*/  F2I.S16.TRUNC.NTZ R5, R2 ;  /* 0x0000000200057305 */ /* 0x000e22000020e900 */
[----:B--2---:R-:W-:Y:S02]  /*dc80*/  LOP3.LUT R9, R9, 0xffff, RZ, 0xc0, !PT ;  /* 0x0000ffff09097812 */ /* 0x004fe400078ec0ff */
[----:B------:R-:W-:Y:S02]  /*dc90*/  FSETP.NAN.AND P5, PT, R12, R12, PT ;  /* 0x0000000c0c00720b */ /* 0x000fe40003fa8000 */
[----:B------:R-:W-:-:S02]  /*dca0*/  LOP3.LUT R41, R41, 0xffff, RZ, 0xc0, !PT ;  /* 0x0000ffff29297812 */ /* 0x000fc400078ec0ff */
[----:B------:R-:W-:Y:S02]  /*dcb0*/  @P2 SEL R9, R9, 0x7f, P6 ;  /* 0x0000007f09092807 */ /* 0x000fe40003000000 */
[----:B------:R-:W-:Y:S02]  /*dcc0*/  FSETP.GEU.AND P6, PT, R2, 127, PT ;  /* 0x42fe00000200780b */ /* 0x000fe40003fce000 */
[----:B------:R-:W-:Y:S02]  /*dcd0*/  FSETP.GEU.AND P2, PT, R6, 127, PT ;  /* 0x42fe00000600780b */ /* 0x000fe40003f4e000 */
[----:B------:R-:W-:Y:S02]  /*dce0*/  @P3 SEL R41, R41, 0x7f, P5 ;  /* 0x0000007f29293807 */ /* 0x000fe40002800000 */
[----:B------:R-:W-:Y:S02]  /*dcf0*/  FSETP.NAN.AND P5, PT, R16, R16, PT ;  /* 0x000000101000720b */ /* 0x000fe40003fa8000 */
[----:B------:R-:W-:-:S02]  /*dd00*/  LOP3.LUT R12, R35, 0xffff, RZ, 0xc0, !PT ;  /* 0x0000ffff230c7812 */ /* 0x000fc400078ec0ff */
[----:B0-----:R-:W-:Y:S02]  /*dd10*/  LOP3.LUT R5, R5, 0xffff, RZ, 0xc0, !PT ;  /* 0x0000ffff05057812 */ /* 0x001fe400078ec0ff */
[----:B------:R-:W-:Y:S02]  /*dd20*/  @P4 SEL R12, R12, 0x7f, P5 ;  /* 0x0000007f0c0c4807 */ /* 0x000fe40002800000 */
[----:B------:R-:W-:Y:S02]  /*dd30*/  FSETP.NAN.AND P4, PT, R2, R2, PT ;  /* 0x000000020200720b */ /* 0x000fe40003f88000 */
[----:B------:R-:W-:Y:S02]  /*dd40*/  FSETP.NAN.AND P3, PT, R6, R6, PT ;  /* 0x000000060600720b */ /* 0x000fe40003f68000 */
[----:B------:R-:W-:Y:S02]  /*dd50*/  LOP3.LUT R4, R4, 0xffff, RZ, 0xc0, !PT ;  /* 0x0000ffff04047812 */ /* 0x000fe400078ec0ff */
[----:B------:R-:W-:-:S02]  /*dd60*/  @P6 SEL R5, R5, 0x7f, P4 ;  /* 0x0000007f05056807 */ /* 0x000fc40002000000 */
[----:B------:R-:W-:Y:S02]  /*dd70*/  @P2 SEL R4, R4, 0x7f, P3 ;  /* 0x0000007f04042807 */ /* 0x000fe40001800000 */
[----:B------:R-:W-:Y:S02]  /*dd80*/  PRMT R36, R36, 0x3340, R17 ;  /* 0x0000334024247816 */ /* 0x000fe40000000011 */
[----:B------:R-:W-:Y:S02]  /*dd90*/  PRMT R3, R10, 0x3340, R3 ;  /* 0x000033400a037816 */ /* 0x000fe40000000003 */
[----:B------:R-:W-:Y:S02]  /*dda0*/  PRMT R12, R12, 0x3340, R5 ;  /* 0x000033400c0c7816 */ /* 0x000fe40000000005 */
[----:B------:R-:W-:Y:S02]  /*ddb0*/  PRMT R11, R24, 0x3340, R11 ;  /* 0x00003340180b7816 */ /* 0x000fe4000000000b */
[----:B------:R-:W-:-:S02]  /*ddc0*/  PRMT R28, R29, 0x3340, R28 ;  /* 0x000033401d1c7816 */ /* 0x000fc4000000001c */
[----:B------:R-:W-:Y:S02]  /*ddd0*/  PRMT R25, R26, 0x3340, R25 ;  /* 0x000033401a197816 */ /* 0x000fe40000000019 */
[----:B------:R-:W-:Y:S02]  /*dde0*/  PRMT R20, R31, 0x3340, R20 ;  /* 0x000033401f147816 */ /* 0x000fe40000000014 */
[----:B------:R-:W-:Y:S02]  /*ddf0*/  PRMT R19, R30, 0x3340, R19 ;  /* 0x000033401e137816 */ /* 0x000fe40000000013 */
[----:B------:R-:W-:Y:S02]  /*de00*/  PRMT R22, R33, 0x3340, R22 ;  /* 0x0000334021167816 */ /* 0x000fe40000000016 */
[----:B------:R-:W-:Y:S02]  /*de10*/  PRMT R21, R32, 0x3340, R21 ;  /* 0x0000334020157816 */ /* 0x000fe40000000015 */
[----:B------:R-:W-:-:S02]  /*de20*/  PRMT R41, R41, 0x3340, R4 ;  /* 0x0000334029297816 */ /* 0x000fc40000000004 */
[----:B------:R-:W-:Y:S02]  /*de30*/  SHF.R.S32.HI R5, RZ, 0x1f, R42 ;  /* 0x0000001fff057819 */ /* 0x000fe4000001142a */
[----:B------:R-:W-:Y:S02]  /*de40*/  IADD3 R2, P2, R42, c[0x0][0x1c0], RZ ;  /* 0x000070002a027a10 */ /* 0x000fe40007f5e0ff */
        /* <DEDUP_REMOVED lines=10> */
[----:B------:R-:W-:Y:S02]  /*def0*/  PRMT R27, R22, 0x5410, R21 ;  /* 0x00005410161b7816 */ /* 0x000fe40000000015 */
[----:B------:R-:W-:Y:S02]  /*df00*/  IADD3.X R3, R5, c[0x0][0x1c4], RZ, P2, !PT ;  /* 0x0000710005037a10 */ /* 0x000fe400017fe4ff */
[----:B------:R-:W-:Y:S02]  /*df10*/  PRMT R16, R34, 0x5410, R7 ;  /* 0x0000541022107816 */ /* 0x000fe40000000007 */
[----:B------:R-:W-:Y:S01]  /*df20*/  PRMT R18, R40, 0x5410, R9 ;  /* 0x0000541028127816 */ /* 0x000fe20000000009 */
[----:B------:R0:W-:Y:S01]  /*df30*/  @P1 STG.E.128 [R2.64], R24 ;  /* 0x0000001802001986 */ /* 0x0001e2000c101d12 */
[----:B------:R-:W-:Y:S01]  /*df40*/  IADD3.X R5, R6, c[0x0][0x1c4], RZ, P3, !PT ;  /* 0x0000710006057a10 */ /* 0x000fe20001ffe4ff */
[----:B------:R-:W-:Y:S01]  /*df50*/  IMAD.MOV.U32 R9, RZ, RZ, 0x800 ;  /* 0x00000800ff097424 */ /* 0x000fe200078e00ff */
[----:B------:R-:W-:-:S05]  /*df60*/  PRMT R19, R41, 0x5410, R12 ;  /* 0x0000541029137816 */ /* 0x000fca000000000c */
[----:B------:R0:W-:Y:S01]  /*df70*/  @P1 STG.E.128 [R4.64], R16 ;  /* 0x0000001004001986 */ /* 0x0001e2000c101d12 */
[----:B------:R-:W-:Y:S01]  /*df80*/  PLOP3.LUT P1, PT, PT, PT, UP0, 0x80, 0x0 ;  /* 0x000000000000781c */ /* 0x000fe20003f2f008 */
[----:B------:R-:W-:-:S12]  /*df90*/  UPLOP3.LUT UP0, UPT, UPT, UPT, UPT, 0x40, 0x0 ;  /* 0x000000000000789c */ /* 0x000fd80003f0e870 */
[----:B------:R-:W-:Y:S01]  /*dfa0*/  @!P1 CALL.REL.NOINC `(.L_x_5) ;  /* 0x0000001000009944 */ /* 0x000fe20003c00000 */
[----:B------:R-:W-:Y:S05]  /*dfb0*/  BRA `(.L_x_6) ;  /* 0xffffe51000007947 */ /* 0x000fea000383ffff */
.L_x_5:
[----:B------:R-:W-:Y:S05]  /*dfc0*/  EXIT ;  /* 0x000000000000794d */ /* 0x000fea0003800000 */
.L_x_7:
[----:B------:R-:W-:-:S00]  /*dfd0*/  BRA `(.L_x_7) ;  /* 0xfffffff000007947 */ /* 0x000fc0000383ffff */
[----:B------:R-:W-:-:S00]  /*dfe0*/  NOP ;  /* 0x0000000000007918 */ /* 0x000fc00000000000 */
        /* <DEDUP_REMOVED lines=9> */
.L_x_8:


//--------------------- .nv.global.init           --------------------------
	.section	.nv.global.init,"aw",@progbits
.nv.global.init:
	.type		_$_str,@object
	.size		_$_str,(.L_0 - _$_str)
_$_str:
        /*0000*/ 	.byte	0x5f, 0x5f, 0x43, 0x55, 0x44, 0x41, 0x5f, 0x46, 0x54, 0x5a, 0x00
.L_0:


//--------------------- .nv.shared.triton_red_fused__to_copy_add_amax_amin_clamp_mul_native_layer_norm_reciprocal_10 --------------------------
	.section	.nv.shared.triton_red_fused__to_copy_add_amax_amin_clamp_mul_native_layer_norm_reciprocal_10,"aw",@nobits
	.sectionflags	@""
	.align	16
